//
// Generated by NVIDIA NVVM Compiler
//
// Compiler Build ID: CL-36424714
// Cuda compilation tools, release 13.0, V13.0.88
// Based on NVVM 20.0.0
//

.version 9.0
.target sm_100
.address_size 64

	// .globl	_Z14matrixMulNaivePfS_S_i
// _ZZ15matrixMulSharedPfS_S_iE7sharedA has been demoted
// _ZZ15matrixMulSharedPfS_S_iE7sharedB has been demoted

.visible .entry _Z14matrixMulNaivePfS_S_i(
	.param .u64 .ptr .align 1 _Z14matrixMulNaivePfS_S_i_param_0,
	.param .u64 .ptr .align 1 _Z14matrixMulNaivePfS_S_i_param_1,
	.param .u64 .ptr .align 1 _Z14matrixMulNaivePfS_S_i_param_2,
	.param .u32 _Z14matrixMulNaivePfS_S_i_param_3
)
{
	.reg .pred 	%p<10>;
	.reg .b32 	%r<39>;
	.reg .b32 	%f<68>;
	.reg .b64 	%rd<67>;

	ld.param.u64 	%rd14, [_Z14matrixMulNaivePfS_S_i_param_0];
	ld.param.u64 	%rd15, [_Z14matrixMulNaivePfS_S_i_param_1];
	ld.param.u32 	%r17, [_Z14matrixMulNaivePfS_S_i_param_3];
	cvta.to.global.u64 	%rd1, %rd15;
	cvta.to.global.u64 	%rd2, %rd14;
	mov.u32 	%r18, %ctaid.y;
	mov.u32 	%r19, %ntid.y;
	mov.u32 	%r20, %tid.y;
	mad.lo.s32 	%r1, %r18, %r19, %r20;
	mov.u32 	%r21, %ctaid.x;
	mov.u32 	%r22, %ntid.x;
	mov.u32 	%r23, %tid.x;
	mad.lo.s32 	%r2, %r21, %r22, %r23;
	setp.lt.s32 	%p1, %r17, 1;
	mov.f32 	%f67, 0f00000000;
	@%p1 bra 	$L__BB0_12;
	mul.lo.s32 	%r3, %r17, %r1;
	and.b32  	%r4, %r17, 7;
	setp.lt.u32 	%p2, %r17, 8;
	mov.f32 	%f67, 0f00000000;
	mov.b32 	%r37, 0;
	@%p2 bra 	$L__BB0_4;
	and.b32  	%r37, %r17, 2147483640;
	neg.s32 	%r35, %r37;
	mul.wide.u32 	%rd16, %r17, 4;
	add.s64 	%rd3, %rd1, %rd16;
	mul.wide.u32 	%rd17, %r17, 8;
	add.s64 	%rd4, %rd1, %rd17;
	mul.wide.u32 	%rd18, %r17, 12;
	add.s64 	%rd5, %rd1, %rd18;
	mul.wide.u32 	%rd19, %r17, 16;
	add.s64 	%rd6, %rd1, %rd19;
	mul.wide.u32 	%rd20, %r17, 20;
	add.s64 	%rd7, %rd1, %rd20;
	mul.wide.u32 	%rd21, %r17, 24;
	add.s64 	%rd8, %rd1, %rd21;
	mul.wide.u32 	%rd22, %r17, 28;
	add.s64 	%rd9, %rd1, %rd22;
	mul.wide.u32 	%rd23, %r3, 4;
	add.s64 	%rd24, %rd23, %rd2;
	add.s64 	%rd66, %rd24, 16;
	mov.f32 	%f67, 0f00000000;
	mov.u32 	%r34, %r2;
$L__BB0_3:
	.pragma "nounroll";
	mul.wide.s32 	%rd25, %r34, 4;
	add.s64 	%rd26, %rd3, %rd25;
	add.s64 	%rd27, %rd4, %rd25;
	add.s64 	%rd28, %rd5, %rd25;
	add.s64 	%rd29, %rd6, %rd25;
	add.s64 	%rd30, %rd7, %rd25;
	add.s64 	%rd31, %rd8, %rd25;
	add.s64 	%rd32, %rd9, %rd25;
	add.s64 	%rd33, %rd1, %rd25;
	ld.global.f32 	%f17, [%rd66+-16];
	ld.global.f32 	%f18, [%rd33];
	fma.rn.f32 	%f19, %f17, %f18, %f67;
	ld.global.f32 	%f20, [%rd66+-12];
	ld.global.f32 	%f21, [%rd26];
	fma.rn.f32 	%f22, %f20, %f21, %f19;
	ld.global.f32 	%f23, [%rd66+-8];
	ld.global.f32 	%f24, [%rd27];
	fma.rn.f32 	%f25, %f23, %f24, %f22;
	ld.global.f32 	%f26, [%rd66+-4];
	ld.global.f32 	%f27, [%rd28];
	fma.rn.f32 	%f28, %f26, %f27, %f25;
	ld.global.f32 	%f29, [%rd66];
	ld.global.f32 	%f30, [%rd29];
	fma.rn.f32 	%f31, %f29, %f30, %f28;
	ld.global.f32 	%f32, [%rd66+4];
	ld.global.f32 	%f33, [%rd30];
	fma.rn.f32 	%f34, %f32, %f33, %f31;
	ld.global.f32 	%f35, [%rd66+8];
	ld.global.f32 	%f36, [%rd31];
	fma.rn.f32 	%f37, %f35, %f36, %f34;
	ld.global.f32 	%f38, [%rd66+12];
	ld.global.f32 	%f39, [%rd32];
	fma.rn.f32 	%f67, %f38, %f39, %f37;
	add.s32 	%r35, %r35, 8;
	shl.b32 	%r25, %r17, 3;
	add.s32 	%r34, %r34, %r25;
	add.s64 	%rd66, %rd66, 32;
	setp.ne.s32 	%p3, %r35, 0;
	@%p3 bra 	$L__BB0_3;
$L__BB0_4:
	setp.eq.s32 	%p4, %r4, 0;
	@%p4 bra 	$L__BB0_12;
	and.b32  	%r12, %r17, 3;
	setp.lt.u32 	%p5, %r4, 4;
	@%p5 bra 	$L__BB0_7;
	add.s32 	%r26, %r37, %r3;
	mul.wide.u32 	%rd34, %r26, 4;
	add.s64 	%rd35, %rd2, %rd34;
	ld.global.f32 	%f41, [%rd35];
	mad.lo.s32 	%r27, %r37, %r17, %r2;
	mul.wide.s32 	%rd36, %r27, 4;
	add.s64 	%rd37, %rd1, %rd36;
	ld.global.f32 	%f42, [%rd37];
	fma.rn.f32 	%f43, %f41, %f42, %f67;
	cvt.u64.u32 	%rd38, %r3;
	cvt.u64.u32 	%rd39, %r37;
	add.s64 	%rd40, %rd39, %rd38;
	shl.b64 	%rd41, %rd40, 2;
	add.s64 	%rd42, %rd2, %rd41;
	ld.global.f32 	%f44, [%rd42+4];
	mul.wide.u32 	%rd43, %r17, 4;
	add.s64 	%rd44, %rd37, %rd43;
	ld.global.f32 	%f45, [%rd44];
	fma.rn.f32 	%f46, %f44, %f45, %f43;
	ld.global.f32 	%f47, [%rd42+8];
	add.s64 	%rd45, %rd44, %rd43;
	ld.global.f32 	%f48, [%rd45];
	fma.rn.f32 	%f49, %f47, %f48, %f46;
	ld.global.f32 	%f50, [%rd42+12];
	add.s64 	%rd46, %rd45, %rd43;
	ld.global.f32 	%f51, [%rd46];
	fma.rn.f32 	%f67, %f50, %f51, %f49;
	add.s32 	%r37, %r37, 4;
$L__BB0_7:
	setp.eq.s32 	%p6, %r12, 0;
	@%p6 bra 	$L__BB0_12;
	setp.eq.s32 	%p7, %r12, 1;
	@%p7 bra 	$L__BB0_10;
	add.s32 	%r28, %r37, %r3;
	mul.wide.u32 	%rd47, %r28, 4;
	add.s64 	%rd48, %rd2, %rd47;
	ld.global.f32 	%f53, [%rd48];
	mad.lo.s32 	%r29, %r37, %r17, %r2;
	mul.wide.s32 	%rd49, %r29, 4;
	add.s64 	%rd50, %rd1, %rd49;
	ld.global.f32 	%f54, [%rd50];
	fma.rn.f32 	%f55, %f53, %f54, %f67;
	cvt.u64.u32 	%rd51, %r3;
	cvt.u64.u32 	%rd52, %r37;
	add.s64 	%rd53, %rd52, %rd51;
	shl.b64 	%rd54, %rd53, 2;
	add.s64 	%rd55, %rd2, %rd54;
	ld.global.f32 	%f56, [%rd55+4];
	mul.wide.u32 	%rd56, %r17, 4;
	add.s64 	%rd57, %rd50, %rd56;
	ld.global.f32 	%f57, [%rd57];
	fma.rn.f32 	%f67, %f56, %f57, %f55;
	add.s32 	%r37, %r37, 2;
$L__BB0_10:
	and.b32  	%r30, %r17, 1;
	setp.eq.b32 	%p8, %r30, 1;
	not.pred 	%p9, %p8;
	@%p9 bra 	$L__BB0_12;
	add.s32 	%r31, %r37, %r3;
	mul.wide.u32 	%rd58, %r31, 4;
	add.s64 	%rd59, %rd2, %rd58;
	ld.global.f32 	%f58, [%rd59];
	mad.lo.s32 	%r32, %r37, %r17, %r2;
	mul.wide.s32 	%rd60, %r32, 4;
	add.s64 	%rd61, %rd1, %rd60;
	ld.global.f32 	%f59, [%rd61];
	fma.rn.f32 	%f67, %f58, %f59, %f67;
$L__BB0_12:
	ld.param.u64 	%rd65, [_Z14matrixMulNaivePfS_S_i_param_2];
	cvta.to.global.u64 	%rd62, %rd65;
	mad.lo.s32 	%r33, %r17, %r1, %r2;
	mul.wide.s32 	%rd63, %r33, 4;
	add.s64 	%rd64, %rd62, %rd63;
	st.global.f32 	[%rd64], %f67;
	ret;

}
	// .globl	_Z15matrixMulSharedPfS_S_i
.visible .entry _Z15matrixMulSharedPfS_S_i(
	.param .u64 .ptr .align 1 _Z15matrixMulSharedPfS_S_i_param_0,
	.param .u64 .ptr .align 1 _Z15matrixMulSharedPfS_S_i_param_1,
	.param .u64 .ptr .align 1 _Z15matrixMulSharedPfS_S_i_param_2,
	.param .u32 _Z15matrixMulSharedPfS_S_i_param_3
)
{
	.reg .pred 	%p<8>;
	.reg .b32 	%r<104>;
	.reg .b32 	%f<368>;
	.reg .b64 	%rd<40>;
	// demoted variable
	.shared .align 4 .b8 _ZZ15matrixMulSharedPfS_S_iE7sharedA[1024];
	// demoted variable
	.shared .align 4 .b8 _ZZ15matrixMulSharedPfS_S_iE7sharedB[1024];
	ld.param.u32 	%r31, [_Z15matrixMulSharedPfS_S_i_param_3];
	mov.u32 	%r32, %ctaid.x;
	mov.u32 	%r33, %ctaid.y;
	mov.u32 	%r1, %tid.x;
	mov.u32 	%r2, %tid.y;
	shl.b32 	%r34, %r33, 4;
	add.s32 	%r3, %r34, %r2;
	shl.b32 	%r4, %r32, 4;
	add.s32 	%r5, %r4, %r1;
	shr.s32 	%r35, %r31, 31;
	shr.u32 	%r36, %r35, 28;
	add.s32 	%r37, %r31, %r36;
	shr.s32 	%r6, %r37, 4;
	setp.lt.s32 	%p1, %r31, 16;
	mov.f32 	%f367, 0f00000000;
	@%p1 bra 	$L__BB1_9;
	mad.lo.s32 	%r100, %r31, %r3, %r1;
	shl.b32 	%r39, %r2, 6;
	mov.u32 	%r40, _ZZ15matrixMulSharedPfS_S_iE7sharedA;
	add.s32 	%r8, %r40, %r39;
	add.s32 	%r41, %r6, -1;
	setp.lt.u32 	%p2, %r41, 3;
	mov.f32 	%f367, 0f00000000;
	mov.b32 	%r103, 0;
	@%p2 bra 	$L__BB1_4;
	and.b32  	%r103, %r6, 134217724;
	neg.s32 	%r101, %r103;
	add.s32 	%r43, %r2, 48;
	mad.lo.s32 	%r44, %r31, %r43, %r1;
	add.s32 	%r99, %r44, %r4;
	add.s32 	%r45, %r2, 32;
	mad.lo.s32 	%r46, %r31, %r45, %r1;
	add.s32 	%r98, %r46, %r4;
	add.s32 	%r47, %r2, 16;
	mad.lo.s32 	%r48, %r31, %r47, %r1;
	add.s32 	%r97, %r48, %r4;
	mad.lo.s32 	%r49, %r2, %r31, %r1;
	add.s32 	%r96, %r49, %r4;
	mov.f32 	%f367, 0f00000000;
$L__BB1_3:
	.pragma "nounroll";
	ld.param.u64 	%rd36, [_Z15matrixMulSharedPfS_S_i_param_1];
	ld.param.u64 	%rd33, [_Z15matrixMulSharedPfS_S_i_param_0];
	cvta.to.global.u64 	%rd4, %rd33;
	mul.wide.s32 	%rd5, %r100, 4;
	add.s64 	%rd6, %rd4, %rd5;
	ld.global.f32 	%f14, [%rd6];
	shl.b32 	%r51, %r1, 2;
	add.s32 	%r52, %r8, %r51;
	st.shared.f32 	[%r52], %f14;
	cvta.to.global.u64 	%rd7, %rd36;
	mul.wide.u32 	%rd8, %r96, 4;
	add.s64 	%rd9, %rd7, %rd8;
	ld.global.f32 	%f15, [%rd9];
	mov.u32 	%r54, _ZZ15matrixMulSharedPfS_S_iE7sharedB;
	add.s32 	%r55, %r54, %r51;
	add.s32 	%r56, %r55, %r39;
	st.shared.f32 	[%r56], %f15;
	bar.sync 	0;
	ld.shared.f32 	%f16, [%r8];
	ld.shared.f32 	%f17, [%r55];
	fma.rn.f32 	%f18, %f16, %f17, %f367;
	ld.shared.f32 	%f19, [%r8+4];
	ld.shared.f32 	%f20, [%r55+64];
	fma.rn.f32 	%f21, %f19, %f20, %f18;
	ld.shared.f32 	%f22, [%r8+8];
	ld.shared.f32 	%f23, [%r55+128];
	fma.rn.f32 	%f24, %f22, %f23, %f21;
	ld.shared.f32 	%f25, [%r8+12];
	ld.shared.f32 	%f26, [%r55+192];
	fma.rn.f32 	%f27, %f25, %f26, %f24;
	ld.shared.f32 	%f28, [%r8+16];
	ld.shared.f32 	%f29, [%r55+256];
	fma.rn.f32 	%f30, %f28, %f29, %f27;
	ld.shared.f32 	%f31, [%r8+20];
	ld.shared.f32 	%f32, [%r55+320];
	fma.rn.f32 	%f33, %f31, %f32, %f30;
	ld.shared.f32 	%f34, [%r8+24];
	ld.shared.f32 	%f35, [%r55+384];
	fma.rn.f32 	%f36, %f34, %f35, %f33;
	ld.shared.f32 	%f37, [%r8+28];
	ld.shared.f32 	%f38, [%r55+448];
	fma.rn.f32 	%f39, %f37, %f38, %f36;
	ld.shared.f32 	%f40, [%r8+32];
	ld.shared.f32 	%f41, [%r55+512];
	fma.rn.f32 	%f42, %f40, %f41, %f39;
	ld.shared.f32 	%f43, [%r8+36];
	ld.shared.f32 	%f44, [%r55+576];
	fma.rn.f32 	%f45, %f43, %f44, %f42;
	ld.shared.f32 	%f46, [%r8+40];
	ld.shared.f32 	%f47, [%r55+640];
	fma.rn.f32 	%f48, %f46, %f47, %f45;
	ld.shared.f32 	%f49, [%r8+44];
	ld.shared.f32 	%f50, [%r55+704];
	fma.rn.f32 	%f51, %f49, %f50, %f48;
	ld.shared.f32 	%f52, [%r8+48];
	ld.shared.f32 	%f53, [%r55+768];
	fma.rn.f32 	%f54, %f52, %f53, %f51;
	ld.shared.f32 	%f55, [%r8+52];
	ld.shared.f32 	%f56, [%r55+832];
	fma.rn.f32 	%f57, %f55, %f56, %f54;
	ld.shared.f32 	%f58, [%r8+56];
	ld.shared.f32 	%f59, [%r55+896];
	fma.rn.f32 	%f60, %f58, %f59, %f57;
	ld.shared.f32 	%f61, [%r8+60];
	ld.shared.f32 	%f62, [%r55+960];
	fma.rn.f32 	%f63, %f61, %f62, %f60;
	bar.sync 	0;
	ld.global.f32 	%f64, [%rd6+64];
	st.shared.f32 	[%r52], %f64;
	mul.wide.u32 	%rd10, %r97, 4;
	add.s64 	%rd11, %rd7, %rd10;
	ld.global.f32 	%f65, [%rd11];
	st.shared.f32 	[%r56], %f65;
	bar.sync 	0;
	ld.shared.f32 	%f66, [%r8];
	ld.shared.f32 	%f67, [%r55];
	fma.rn.f32 	%f68, %f66, %f67, %f63;
	ld.shared.f32 	%f69, [%r8+4];
	ld.shared.f32 	%f70, [%r55+64];
	fma.rn.f32 	%f71, %f69, %f70, %f68;
	ld.shared.f32 	%f72, [%r8+8];
	ld.shared.f32 	%f73, [%r55+128];
	fma.rn.f32 	%f74, %f72, %f73, %f71;
	ld.shared.f32 	%f75, [%r8+12];
	ld.shared.f32 	%f76, [%r55+192];
	fma.rn.f32 	%f77, %f75, %f76, %f74;
	ld.shared.f32 	%f78, [%r8+16];
	ld.shared.f32 	%f79, [%r55+256];
	fma.rn.f32 	%f80, %f78, %f79, %f77;
	ld.shared.f32 	%f81, [%r8+20];
	ld.shared.f32 	%f82, [%r55+320];
	fma.rn.f32 	%f83, %f81, %f82, %f80;
	ld.shared.f32 	%f84, [%r8+24];
	ld.shared.f32 	%f85, [%r55+384];
	fma.rn.f32 	%f86, %f84, %f85, %f83;
	ld.shared.f32 	%f87, [%r8+28];
	ld.shared.f32 	%f88, [%r55+448];
	fma.rn.f32 	%f89, %f87, %f88, %f86;
	ld.shared.f32 	%f90, [%r8+32];
	ld.shared.f32 	%f91, [%r55+512];
	fma.rn.f32 	%f92, %f90, %f91, %f89;
	ld.shared.f32 	%f93, [%r8+36];
	ld.shared.f32 	%f94, [%r55+576];
	fma.rn.f32 	%f95, %f93, %f94, %f92;
	ld.shared.f32 	%f96, [%r8+40];
	ld.shared.f32 	%f97, [%r55+640];
	fma.rn.f32 	%f98, %f96, %f97, %f95;
	ld.shared.f32 	%f99, [%r8+44];
	ld.shared.f32 	%f100, [%r55+704];
	fma.rn.f32 	%f101, %f99, %f100, %f98;
	ld.shared.f32 	%f102, [%r8+48];
	ld.shared.f32 	%f103, [%r55+768];
	fma.rn.f32 	%f104, %f102, %f103, %f101;
	ld.shared.f32 	%f105, [%r8+52];
	ld.shared.f32 	%f106, [%r55+832];
	fma.rn.f32 	%f107, %f105, %f106, %f104;
	ld.shared.f32 	%f108, [%r8+56];
	ld.shared.f32 	%f109, [%r55+896];
	fma.rn.f32 	%f110, %f108, %f109, %f107;
	ld.shared.f32 	%f111, [%r8+60];
	ld.shared.f32 	%f112, [%r55+960];
	fma.rn.f32 	%f113, %f111, %f112, %f110;
	bar.sync 	0;
	ld.global.f32 	%f114, [%rd6+128];
	st.shared.f32 	[%r52], %f114;
	mul.wide.u32 	%rd12, %r98, 4;
	add.s64 	%rd13, %rd7, %rd12;
	ld.global.f32 	%f115, [%rd13];
	st.shared.f32 	[%r56], %f115;
	bar.sync 	0;
	ld.shared.f32 	%f116, [%r8];
	ld.shared.f32 	%f117, [%r55];
	fma.rn.f32 	%f118, %f116, %f117, %f113;
	ld.shared.f32 	%f119, [%r8+4];
	ld.shared.f32 	%f120, [%r55+64];
	fma.rn.f32 	%f121, %f119, %f120, %f118;
	ld.shared.f32 	%f122, [%r8+8];
	ld.shared.f32 	%f123, [%r55+128];
	fma.rn.f32 	%f124, %f122, %f123, %f121;
	ld.shared.f32 	%f125, [%r8+12];
	ld.shared.f32 	%f126, [%r55+192];
	fma.rn.f32 	%f127, %f125, %f126, %f124;
	ld.shared.f32 	%f128, [%r8+16];
	ld.shared.f32 	%f129, [%r55+256];
	fma.rn.f32 	%f130, %f128, %f129, %f127;
	ld.shared.f32 	%f131, [%r8+20];
	ld.shared.f32 	%f132, [%r55+320];
	fma.rn.f32 	%f133, %f131, %f132, %f130;
	ld.shared.f32 	%f134, [%r8+24];
	ld.shared.f32 	%f135, [%r55+384];
	fma.rn.f32 	%f136, %f134, %f135, %f133;
	ld.shared.f32 	%f137, [%r8+28];
	ld.shared.f32 	%f138, [%r55+448];
	fma.rn.f32 	%f139, %f137, %f138, %f136;
	ld.shared.f32 	%f140, [%r8+32];
	ld.shared.f32 	%f141, [%r55+512];
	fma.rn.f32 	%f142, %f140, %f141, %f139;
	ld.shared.f32 	%f143, [%r8+36];
	ld.shared.f32 	%f144, [%r55+576];
	fma.rn.f32 	%f145, %f143, %f144, %f142;
	ld.shared.f32 	%f146, [%r8+40];
	ld.shared.f32 	%f147, [%r55+640];
	fma.rn.f32 	%f148, %f146, %f147, %f145;
	ld.shared.f32 	%f149, [%r8+44];
	ld.shared.f32 	%f150, [%r55+704];
	fma.rn.f32 	%f151, %f149, %f150, %f148;
	ld.shared.f32 	%f152, [%r8+48];
	ld.shared.f32 	%f153, [%r55+768];
	fma.rn.f32 	%f154, %f152, %f153, %f151;
	ld.shared.f32 	%f155, [%r8+52];
	ld.shared.f32 	%f156, [%r55+832];
	fma.rn.f32 	%f157, %f155, %f156, %f154;
	ld.shared.f32 	%f158, [%r8+56];
	ld.shared.f32 	%f159, [%r55+896];
	fma.rn.f32 	%f160, %f158, %f159, %f157;
	ld.shared.f32 	%f161, [%r8+60];
	ld.shared.f32 	%f162, [%r55+960];
	fma.rn.f32 	%f163, %f161, %f162, %f160;
	bar.sync 	0;
	ld.global.f32 	%f164, [%rd6+192];
	st.shared.f32 	[%r52], %f164;
	mul.wide.u32 	%rd14, %r99, 4;
	add.s64 	%rd15, %rd7, %rd14;
	ld.global.f32 	%f165, [%rd15];
	st.shared.f32 	[%r56], %f165;
	bar.sync 	0;
	ld.shared.f32 	%f166, [%r8];
	ld.shared.f32 	%f167, [%r55];
	fma.rn.f32 	%f168, %f166, %f167, %f163;
	ld.shared.f32 	%f169, [%r8+4];
	ld.shared.f32 	%f170, [%r55+64];
	fma.rn.f32 	%f171, %f169, %f170, %f168;
	ld.shared.f32 	%f172, [%r8+8];
	ld.shared.f32 	%f173, [%r55+128];
	fma.rn.f32 	%f174, %f172, %f173, %f171;
	ld.shared.f32 	%f175, [%r8+12];
	ld.shared.f32 	%f176, [%r55+192];
	fma.rn.f32 	%f177, %f175, %f176, %f174;
	ld.shared.f32 	%f178, [%r8+16];
	ld.shared.f32 	%f179, [%r55+256];
	fma.rn.f32 	%f180, %f178, %f179, %f177;
	ld.shared.f32 	%f181, [%r8+20];
	ld.shared.f32 	%f182, [%r55+320];
	fma.rn.f32 	%f183, %f181, %f182, %f180;
	ld.shared.f32 	%f184, [%r8+24];
	ld.shared.f32 	%f185, [%r55+384];
	fma.rn.f32 	%f186, %f184, %f185, %f183;
	ld.shared.f32 	%f187, [%r8+28];
	ld.shared.f32 	%f188, [%r55+448];
	fma.rn.f32 	%f189, %f187, %f188, %f186;
	ld.shared.f32 	%f190, [%r8+32];
	ld.shared.f32 	%f191, [%r55+512];
	fma.rn.f32 	%f192, %f190, %f191, %f189;
	ld.shared.f32 	%f193, [%r8+36];
	ld.shared.f32 	%f194, [%r55+576];
	fma.rn.f32 	%f195, %f193, %f194, %f192;
	ld.shared.f32 	%f196, [%r8+40];
	ld.shared.f32 	%f197, [%r55+640];
	fma.rn.f32 	%f198, %f196, %f197, %f195;
	ld.shared.f32 	%f199, [%r8+44];
	ld.shared.f32 	%f200, [%r55+704];
	fma.rn.f32 	%f201, %f199, %f200, %f198;
	ld.shared.f32 	%f202, [%r8+48];
	ld.shared.f32 	%f203, [%r55+768];
	fma.rn.f32 	%f204, %f202, %f203, %f201;
	ld.shared.f32 	%f205, [%r8+52];
	ld.shared.f32 	%f206, [%r55+832];
	fma.rn.f32 	%f207, %f205, %f206, %f204;
	ld.shared.f32 	%f208, [%r8+56];
	ld.shared.f32 	%f209, [%r55+896];
	fma.rn.f32 	%f210, %f208, %f209, %f207;
	ld.shared.f32 	%f211, [%r8+60];
	ld.shared.f32 	%f212, [%r55+960];
	fma.rn.f32 	%f367, %f211, %f212, %f210;
	bar.sync 	0;
	add.s32 	%r101, %r101, 4;
	add.s32 	%r100, %r100, 64;
	shl.b32 	%r57, %r31, 6;
	add.s32 	%r99, %r99, %r57;
	add.s32 	%r98, %r98, %r57;
	add.s32 	%r97, %r97, %r57;
	add.s32 	%r96, %r96, %r57;
	setp.ne.s32 	%p3, %r101, 0;
	@%p3 bra 	$L__BB1_3;
$L__BB1_4:
	and.b32  	%r28, %r6, 3;
	setp.eq.s32 	%p4, %r28, 0;
	@%p4 bra 	$L__BB1_9;
	setp.eq.s32 	%p5, %r28, 1;
	@%p5 bra 	$L__BB1_7;
	ld.param.u64 	%rd37, [_Z15matrixMulSharedPfS_S_i_param_1];
	ld.param.u64 	%rd34, [_Z15matrixMulSharedPfS_S_i_param_0];
	shl.b32 	%r58, %r103, 4;
	mad.lo.s32 	%r63, %r31, %r3, %r1;
	add.s32 	%r64, %r63, %r58;
	cvta.to.global.u64 	%rd16, %rd34;
	mul.wide.s32 	%rd17, %r64, 4;
	add.s64 	%rd18, %rd16, %rd17;
	ld.global.f32 	%f214, [%rd18];
	shl.b32 	%r65, %r1, 2;
	add.s32 	%r66, %r8, %r65;
	st.shared.f32 	[%r66], %f214;
	add.s32 	%r67, %r58, %r2;
	mad.lo.s32 	%r68, %r67, %r31, %r5;
	cvta.to.global.u64 	%rd19, %rd37;
	mul.wide.u32 	%rd20, %r68, 4;
	add.s64 	%rd21, %rd19, %rd20;
	ld.global.f32 	%f215, [%rd21];
	mov.u32 	%r70, _ZZ15matrixMulSharedPfS_S_iE7sharedB;
	add.s32 	%r71, %r70, %r65;
	add.s32 	%r72, %r71, %r39;
	st.shared.f32 	[%r72], %f215;
	bar.sync 	0;
	ld.shared.f32 	%f216, [%r8];
	ld.shared.f32 	%f217, [%r71];
	fma.rn.f32 	%f218, %f216, %f217, %f367;
	ld.shared.f32 	%f219, [%r8+4];
	ld.shared.f32 	%f220, [%r71+64];
	fma.rn.f32 	%f221, %f219, %f220, %f218;
	ld.shared.f32 	%f222, [%r8+8];
	ld.shared.f32 	%f223, [%r71+128];
	fma.rn.f32 	%f224, %f222, %f223, %f221;
	ld.shared.f32 	%f225, [%r8+12];
	ld.shared.f32 	%f226, [%r71+192];
	fma.rn.f32 	%f227, %f225, %f226, %f224;
	ld.shared.f32 	%f228, [%r8+16];
	ld.shared.f32 	%f229, [%r71+256];
	fma.rn.f32 	%f230, %f228, %f229, %f227;
	ld.shared.f32 	%f231, [%r8+20];
	ld.shared.f32 	%f232, [%r71+320];
	fma.rn.f32 	%f233, %f231, %f232, %f230;
	ld.shared.f32 	%f234, [%r8+24];
	ld.shared.f32 	%f235, [%r71+384];
	fma.rn.f32 	%f236, %f234, %f235, %f233;
	ld.shared.f32 	%f237, [%r8+28];
	ld.shared.f32 	%f238, [%r71+448];
	fma.rn.f32 	%f239, %f237, %f238, %f236;
	ld.shared.f32 	%f240, [%r8+32];
	ld.shared.f32 	%f241, [%r71+512];
	fma.rn.f32 	%f242, %f240, %f241, %f239;
	ld.shared.f32 	%f243, [%r8+36];
	ld.shared.f32 	%f244, [%r71+576];
	fma.rn.f32 	%f245, %f243, %f244, %f242;
	ld.shared.f32 	%f246, [%r8+40];
	ld.shared.f32 	%f247, [%r71+640];
	fma.rn.f32 	%f248, %f246, %f247, %f245;
	ld.shared.f32 	%f249, [%r8+44];
	ld.shared.f32 	%f250, [%r71+704];
	fma.rn.f32 	%f251, %f249, %f250, %f248;
	ld.shared.f32 	%f252, [%r8+48];
	ld.shared.f32 	%f253, [%r71+768];
	fma.rn.f32 	%f254, %f252, %f253, %f251;
	ld.shared.f32 	%f255, [%r8+52];
	ld.shared.f32 	%f256, [%r71+832];
	fma.rn.f32 	%f257, %f255, %f256, %f254;
	ld.shared.f32 	%f258, [%r8+56];
	ld.shared.f32 	%f259, [%r71+896];
	fma.rn.f32 	%f260, %f258, %f259, %f257;
	ld.shared.f32 	%f261, [%r8+60];
	ld.shared.f32 	%f262, [%r71+960];
	fma.rn.f32 	%f263, %f261, %f262, %f260;
	bar.sync 	0;
	ld.global.f32 	%f264, [%rd18+64];
	st.shared.f32 	[%r66], %f264;
	add.s32 	%r73, %r67, 16;
	mad.lo.s32 	%r74, %r73, %r31, %r5;
	mul.wide.u32 	%rd22, %r74, 4;
	add.s64 	%rd23, %rd19, %rd22;
	ld.global.f32 	%f265, [%rd23];
	st.shared.f32 	[%r72], %f265;
	bar.sync 	0;
	ld.shared.f32 	%f266, [%r8];
	ld.shared.f32 	%f267, [%r71];
	fma.rn.f32 	%f268, %f266, %f267, %f263;
	ld.shared.f32 	%f269, [%r8+4];
	ld.shared.f32 	%f270, [%r71+64];
	fma.rn.f32 	%f271, %f269, %f270, %f268;
	ld.shared.f32 	%f272, [%r8+8];
	ld.shared.f32 	%f273, [%r71+128];
	fma.rn.f32 	%f274, %f272, %f273, %f271;
	ld.shared.f32 	%f275, [%r8+12];
	ld.shared.f32 	%f276, [%r71+192];
	fma.rn.f32 	%f277, %f275, %f276, %f274;
	ld.shared.f32 	%f278, [%r8+16];
	ld.shared.f32 	%f279, [%r71+256];
	fma.rn.f32 	%f280, %f278, %f279, %f277;
	ld.shared.f32 	%f281, [%r8+20];
	ld.shared.f32 	%f282, [%r71+320];
	fma.rn.f32 	%f283, %f281, %f282, %f280;
	ld.shared.f32 	%f284, [%r8+24];
	ld.shared.f32 	%f285, [%r71+384];
	fma.rn.f32 	%f286, %f284, %f285, %f283;
	ld.shared.f32 	%f287, [%r8+28];
	ld.shared.f32 	%f288, [%r71+448];
	fma.rn.f32 	%f289, %f287, %f288, %f286;
	ld.shared.f32 	%f290, [%r8+32];
	ld.shared.f32 	%f291, [%r71+512];
	fma.rn.f32 	%f292, %f290, %f291, %f289;
	ld.shared.f32 	%f293, [%r8+36];
	ld.shared.f32 	%f294, [%r71+576];
	fma.rn.f32 	%f295, %f293, %f294, %f292;
	ld.shared.f32 	%f296, [%r8+40];
	ld.shared.f32 	%f297, [%r71+640];
	fma.rn.f32 	%f298, %f296, %f297, %f295;
	ld.shared.f32 	%f299, [%r8+44];
	ld.shared.f32 	%f300, [%r71+704];
	fma.rn.f32 	%f301, %f299, %f300, %f298;
	ld.shared.f32 	%f302, [%r8+48];
	ld.shared.f32 	%f303, [%r71+768];
	fma.rn.f32 	%f304, %f302, %f303, %f301;
	ld.shared.f32 	%f305, [%r8+52];
	ld.shared.f32 	%f306, [%r71+832];
	fma.rn.f32 	%f307, %f305, %f306, %f304;
	ld.shared.f32 	%f308, [%r8+56];
	ld.shared.f32 	%f309, [%r71+896];
	fma.rn.f32 	%f310, %f308, %f309, %f307;
	ld.shared.f32 	%f311, [%r8+60];
	ld.shared.f32 	%f312, [%r71+960];
	fma.rn.f32 	%f367, %f311, %f312, %f310;
	bar.sync 	0;
	add.s32 	%r103, %r103, 2;
$L__BB1_7:
	and.b32  	%r75, %r6, 1;
	setp.eq.b32 	%p6, %r75, 1;
	not.pred 	%p7, %p6;
	@%p7 bra 	$L__BB1_9;
	ld.param.u64 	%rd38, [_Z15matrixMulSharedPfS_S_i_param_1];
	ld.param.u64 	%rd35, [_Z15matrixMulSharedPfS_S_i_param_0];
	shl.b32 	%r76, %r103, 4;
	mad.lo.s32 	%r81, %r31, %r3, %r1;
	add.s32 	%r82, %r81, %r76;
	cvta.to.global.u64 	%rd24, %rd35;
	mul.wide.s32 	%rd25, %r82, 4;
	add.s64 	%rd26, %rd24, %rd25;
	ld.global.f32 	%f313, [%rd26];
	shl.b32 	%r83, %r1, 2;
	add.s32 	%r84, %r8, %r83;
	st.shared.f32 	[%r84], %f313;
	add.s32 	%r85, %r76, %r2;
	mad.lo.s32 	%r86, %r85, %r31, %r5;
	cvta.to.global.u64 	%rd27, %rd38;
	mul.wide.u32 	%rd28, %r86, 4;
	add.s64 	%rd29, %rd27, %rd28;
	ld.global.f32 	%f314, [%rd29];
	mov.u32 	%r88, _ZZ15matrixMulSharedPfS_S_iE7sharedB;
	add.s32 	%r89, %r88, %r83;
	add.s32 	%r90, %r89, %r39;
	st.shared.f32 	[%r90], %f314;
	bar.sync 	0;
	ld.shared.f32 	%f315, [%r8];
	ld.shared.f32 	%f316, [%r89];
	fma.rn.f32 	%f317, %f315, %f316, %f367;
	ld.shared.f32 	%f318, [%r8+4];
	ld.shared.f32 	%f319, [%r89+64];
	fma.rn.f32 	%f320, %f318, %f319, %f317;
	ld.shared.f32 	%f321, [%r8+8];
	ld.shared.f32 	%f322, [%r89+128];
	fma.rn.f32 	%f323, %f321, %f322, %f320;
	ld.shared.f32 	%f324, [%r8+12];
	ld.shared.f32 	%f325, [%r89+192];
	fma.rn.f32 	%f326, %f324, %f325, %f323;
	ld.shared.f32 	%f327, [%r8+16];
	ld.shared.f32 	%f328, [%r89+256];
	fma.rn.f32 	%f329, %f327, %f328, %f326;
	ld.shared.f32 	%f330, [%r8+20];
	ld.shared.f32 	%f331, [%r89+320];
	fma.rn.f32 	%f332, %f330, %f331, %f329;
	ld.shared.f32 	%f333, [%r8+24];
	ld.shared.f32 	%f334, [%r89+384];
	fma.rn.f32 	%f335, %f333, %f334, %f332;
	ld.shared.f32 	%f336, [%r8+28];
	ld.shared.f32 	%f337, [%r89+448];
	fma.rn.f32 	%f338, %f336, %f337, %f335;
	ld.shared.f32 	%f339, [%r8+32];
	ld.shared.f32 	%f340, [%r89+512];
	fma.rn.f32 	%f341, %f339, %f340, %f338;
	ld.shared.f32 	%f342, [%r8+36];
	ld.shared.f32 	%f343, [%r89+576];
	fma.rn.f32 	%f344, %f342, %f343, %f341;
	ld.shared.f32 	%f345, [%r8+40];
	ld.shared.f32 	%f346, [%r89+640];
	fma.rn.f32 	%f347, %f345, %f346, %f344;
	ld.shared.f32 	%f348, [%r8+44];
	ld.shared.f32 	%f349, [%r89+704];
	fma.rn.f32 	%f350, %f348, %f349, %f347;
	ld.shared.f32 	%f351, [%r8+48];
	ld.shared.f32 	%f352, [%r89+768];
	fma.rn.f32 	%f353, %f351, %f352, %f350;
	ld.shared.f32 	%f354, [%r8+52];
	ld.shared.f32 	%f355, [%r89+832];
	fma.rn.f32 	%f356, %f354, %f355, %f353;
	ld.shared.f32 	%f357, [%r8+56];
	ld.shared.f32 	%f358, [%r89+896];
	fma.rn.f32 	%f359, %f357, %f358, %f356;
	ld.shared.f32 	%f360, [%r8+60];
	ld.shared.f32 	%f361, [%r89+960];
	fma.rn.f32 	%f367, %f360, %f361, %f359;
	bar.sync 	0;
$L__BB1_9:
	ld.param.u64 	%rd39, [_Z15matrixMulSharedPfS_S_i_param_2];
	cvta.to.global.u64 	%rd30, %rd39;
	mad.lo.s32 	%r95, %r31, %r3, %r5;
	mul.wide.s32 	%rd31, %r95, 4;
	add.s64 	%rd32, %rd30, %rd31;
	st.global.f32 	[%rd32], %f367;
	ret;

}


// ===== COMPILED SASS (sm_100) =====

	.target	sm_100

	.elftype	@"ET_EXEC"


//--------------------- .note.nv.tkinfo           --------------------------
	.section	.note.nv.tkinfo,"",@"SHT_NOTE"
	.sectionflags	@"SHF_NOTE_NV_TKINFO"
	.tkinfo
        /*0018*/ 	.word	0x00000002
        /*0030*/ 	.string	""
        /*0030*/ 	.string	"ptxas"
        /*0030*/ 	.string	"Cuda compilation tools, release 13.0, V13.0.88"
        /*0030*/ 	.string	"Build cuda_13.0.r13.0/compiler.36424714_0"
        /*0030*/ 	.string	"-arch sm_100 -m 64 "



//--------------------- .note.nv.cuinfo           --------------------------
	.section	.note.nv.cuinfo,"",@"SHT_NOTE"
	.sectionflags	@"SHF_NOTE_NV_CUINFO"
        /*0018*/ 	.short	0x0002
        /*001a*/ 	.short	0x0064
        /*001c*/ 	.short	0x0082
	.zero		2


//--------------------- .nv.info                  --------------------------
	.section	.nv.info,"",@"SHT_CUDA_INFO"
	.align	4


	//----- nvinfo : EIATTR_REGCOUNT
	.align		4
        /*0000*/ 	.byte	0x04, 0x2f
        /*0002*/ 	.short	(.L_1 - .L_0)
	.align		4
.L_0:
        /*0004*/ 	.word	index@(_Z14matrixMulNaivePfS_S_i)
        /*0008*/ 	.word	0x0000001e


	//----- nvinfo : EIATTR_FRAME_SIZE
	.align		4
.L_1:
        /*000c*/ 	.byte	0x04, 0x11
        /*000e*/ 	.short	(.L_3 - .L_2)
	.align		4
.L_2:
        /*0010*/ 	.word	index@(_Z14matrixMulNaivePfS_S_i)
        /*0014*/ 	.word	0x00000000


	//----- nvinfo : EIATTR_REGCOUNT
	.align		4
.L_3:
        /*0018*/ 	.byte	0x04, 0x2f
        /*001a*/ 	.short	(.L_5 - .L_4)
	.align		4
.L_4:
        /*001c*/ 	.word	index@(_Z15matrixMulSharedPfS_S_i)
        /*0020*/ 	.word	0x00000028


	//----- nvinfo : EIATTR_FRAME_SIZE
	.align		4
.L_5:
        /*0024*/ 	.byte	0x04, 0x11
        /*0026*/ 	.short	(.L_7 - .L_6)
	.align		4
.L_6:
        /*0028*/ 	.word	index@(_Z15matrixMulSharedPfS_S_i)
        /*002c*/ 	.word	0x00000000


	//----- nvinfo : EIATTR_MIN_STACK_SIZE
	.align		4
.L_7:
        /*0030*/ 	.byte	0x04, 0x12
        /*0032*/ 	.short	(.L_9 - .L_8)
	.align		4
.L_8:
        /*0034*/ 	.word	index@(_Z15matrixMulSharedPfS_S_i)
        /*0038*/ 	.word	0x00000000


	//----- nvinfo : EIATTR_MIN_STACK_SIZE
	.align		4
.L_9:
        /*003c*/ 	.byte	0x04, 0x12
        /*003e*/ 	.short	(.L_11 - .L_10)
	.align		4
.L_10:
        /*0040*/ 	.word	index@(_Z14matrixMulNaivePfS_S_i)
        /*0044*/ 	.word	0x00000000
.L_11:


//--------------------- .nv.compat                --------------------------
	.section	.nv.compat,"",@"SHT_CUDA_COMPAT_INFO"
	.align	4
        /*0000*/ 	.byte	0x02, 0x09, 0x00, 0x00, 0x02, 0x02, 0x01, 0x00, 0x02, 0x05, 0x05, 0x00, 0x03, 0x07, 0x01, 0x01
        /*0010*/ 	.byte	0x02, 0x03, 0x00, 0x00, 0x02, 0x06, 0x01, 0x00, 0x04, 0x0b, 0x08, 0x00, 0x09, 0x00, 0x00, 0x00
        /*0020*/ 	.byte	0x00, 0x00, 0x00, 0x00


//--------------------- .nv.info._Z15matrixMulSharedPfS_S_i --------------------------
	.section	.nv.info._Z15matrixMulSharedPfS_S_i,"",@"SHT_CUDA_INFO"
	.sectionflags	@""
	.align	4


	//----- nvinfo : EIATTR_CUDA_API_VERSION
	.align		4
        /*0000*/ 	.byte	0x04, 0x37
        /*0002*/ 	.short	(.L_13 - .L_12)
.L_12:
        /*0004*/ 	.word	0x00000082


	//----- nvinfo : EIATTR_KPARAM_INFO
	.align		4
.L_13:
        /*0008*/ 	.byte	0x04, 0x17
        /*000a*/ 	.short	(.L_15 - .L_14)
.L_14:
        /*000c*/ 	.word	0x00000000
        /*0010*/ 	.short	0x0003
        /*0012*/ 	.short	0x0018
        /*0014*/ 	.byte	0x00, 0xf0, 0x11, 0x00


	//----- nvinfo : EIATTR_KPARAM_INFO
	.align		4
.L_15:
        /*0018*/ 	.byte	0x04, 0x17
        /*001a*/ 	.short	(.L_17 - .L_16)
.L_16:
        /*001c*/ 	.word	0x00000000
        /*0020*/ 	.short	0x0002
        /*0022*/ 	.short	0x0010
        /*0024*/ 	.byte	0x00, 0xf5, 0x21, 0x00


	//----- nvinfo : EIATTR_KPARAM_INFO
	.align		4
.L_17:
        /*0028*/ 	.byte	0x04, 0x17
        /*002a*/ 	.short	(.L_19 - .L_18)
.L_18:
        /*002c*/ 	.word	0x00000000
        /*0030*/ 	.short	0x0001
        /*0032*/ 	.short	0x0008
        /*0034*/ 	.byte	0x00, 0xf5, 0x21, 0x00


	//----- nvinfo : EIATTR_KPARAM_INFO
	.align		4
.L_19:
        /*0038*/ 	.byte	0x04, 0x17
        /*003a*/ 	.short	(.L_21 - .L_20)
.L_20:
        /*003c*/ 	.word	0x00000000
        /*0040*/ 	.short	0x0000
        /*0042*/ 	.short	0x0000
        /*0044*/ 	.byte	0x00, 0xf5, 0x21, 0x00


	//----- nvinfo : EIATTR_SPARSE_MMA_MASK
	.align		4
.L_21:
        /*0048*/ 	.byte	0x03, 0x50
        /*004a*/ 	.short	0x0000


	//----- nvinfo : EIATTR_MAXREG_COUNT
	.align		4
        /*004c*/ 	.byte	0x03, 0x1b
        /*004e*/ 	.short	0x00ff


	//----- nvinfo : EIATTR_NUM_BARRIERS
	.align		4
        /*0050*/ 	.byte	0x02, 0x4c
        /*0052*/ 	.byte	0x01
	.zero		1


	//----- nvinfo : EIATTR_MERCURY_ISA_VERSION
	.align		4
        /*0054*/ 	.byte	0x03, 0x5f
        /*0056*/ 	.short	0x0101


	//----- nvinfo : EIATTR_VRC_CTA_INIT_COUNT
	.align		4
        /*0058*/ 	.byte	0x02, 0x4a
	.zero		1
	.zero		1


	//----- nvinfo : EIATTR_EXIT_INSTR_OFFSETS
	.align		4
        /*005c*/ 	.byte	0x04, 0x1c
        /*005e*/ 	.short	(.L_23 - .L_22)


	//   ....[0]....
.L_22:
        /*0060*/ 	.word	0x00001890


	//----- nvinfo : EIATTR_CBANK_PARAM_SIZE
	.align		4
.L_23:
        /*0064*/ 	.byte	0x03, 0x19
        /*0066*/ 	.short	0x001c


	//----- nvinfo : EIATTR_PARAM_CBANK
	.align		4
        /*0068*/ 	.byte	0x04, 0x0a
        /*006a*/ 	.short	(.L_25 - .L_24)
	.align		4
.L_24:
        /*006c*/ 	.word	index@(.nv.constant0._Z15matrixMulSharedPfS_S_i)
        /*0070*/ 	.short	0x0380
        /*0072*/ 	.short	0x001c


	//----- nvinfo : EIATTR_SW_WAR
	.align		4
.L_25:
        /*0074*/ 	.byte	0x04, 0x36
        /*0076*/ 	.short	(.L_27 - .L_26)
.L_26:
        /*0078*/ 	.word	0x00000008
.L_27:


//--------------------- .nv.info._Z14matrixMulNaivePfS_S_i --------------------------
	.section	.nv.info._Z14matrixMulNaivePfS_S_i,"",@"SHT_CUDA_INFO"
	.sectionflags	@""
	.align	4


	//----- nvinfo : EIATTR_CUDA_API_VERSION
	.align		4
        /*0000*/ 	.byte	0x04, 0x37
        /*0002*/ 	.short	(.L_29 - .L_28)
.L_28:
        /*0004*/ 	.word	0x00000082


	//----- nvinfo : EIATTR_KPARAM_INFO
	.align		4
.L_29:
        /*0008*/ 	.byte	0x04, 0x17
        /*000a*/ 	.short	(.L_31 - .L_30)
.L_30:
        /*000c*/ 	.word	0x00000000
        /*0010*/ 	.short	0x0003
        /*0012*/ 	.short	0x0018
        /*0014*/ 	.byte	0x00, 0xf0, 0x11, 0x00


	//----- nvinfo : EIATTR_KPARAM_INFO
	.align		4
.L_31:
        /*0018*/ 	.byte	0x04, 0x17
        /*001a*/ 	.short	(.L_33 - .L_32)
.L_32:
        /*001c*/ 	.word	0x00000000
        /*0020*/ 	.short	0x0002
        /*0022*/ 	.short	0x0010
        /*0024*/ 	.byte	0x00, 0xf5, 0x21, 0x00


	//----- nvinfo : EIATTR_KPARAM_INFO
	.align		4
.L_33:
        /*0028*/ 	.byte	0x04, 0x17
        /*002a*/ 	.short	(.L_35 - .L_34)
.L_34:
        /*002c*/ 	.word	0x00000000
        /*0030*/ 	.short	0x0001
        /*0032*/ 	.short	0x0008
        /*0034*/ 	.byte	0x00, 0xf5, 0x21, 0x00


	//----- nvinfo : EIATTR_KPARAM_INFO
	.align		4
.L_35:
        /*0038*/ 	.byte	0x04, 0x17
        /*003a*/ 	.short	(.L_37 - .L_36)
.L_36:
        /*003c*/ 	.word	0x00000000
        /*0040*/ 	.short	0x0000
        /*0042*/ 	.short	0x0000
        /*0044*/ 	.byte	0x00, 0xf5, 0x21, 0x00


	//----- nvinfo : EIATTR_SPARSE_MMA_MASK
	.align		4
.L_37:
        /*0048*/ 	.byte	0x03, 0x50
        /*004a*/ 	.short	0x0000


	//----- nvinfo : EIATTR_MAXREG_COUNT
	.align		4
        /*004c*/ 	.byte	0x03, 0x1b
        /*004e*/ 	.short	0x00ff


	//----- nvinfo : EIATTR_MERCURY_ISA_VERSION
	.align		4
        /*0050*/ 	.byte	0x03, 0x5f
        /*0052*/ 	.short	0x0101


	//----- nvinfo : EIATTR_VRC_CTA_INIT_COUNT
	.align		4
        /*0054*/ 	.byte	0x02, 0x4a
	.zero		1
	.zero		1


	//----- nvinfo : EIATTR_EXIT_INSTR_OFFSETS
	.align		4
        /*0058*/ 	.byte	0x04, 0x1c
        /*005a*/ 	.short	(.L_39 - .L_38)


	//   ....[0]....
.L_38:
        /*005c*/ 	.word	0x00000ab0


	//----- nvinfo : EIATTR_CBANK_PARAM_SIZE
	.align		4
.L_39:
        /*0060*/ 	.byte	0x03, 0x19
        /*0062*/ 	.short	0x001c


	//----- nvinfo : EIATTR_PARAM_CBANK
	.align		4
        /*0064*/ 	.byte	0x04, 0x0a
        /*0066*/ 	.short	(.L_41 - .L_40)
	.align		4
.L_40:
        /*0068*/ 	.word	index@(.nv.constant0._Z14matrixMulNaivePfS_S_i)
        /*006c*/ 	.short	0x0380
        /*006e*/ 	.short	0x001c


	//----- nvinfo : EIATTR_SW_WAR
	.align		4
.L_41:
        /*0070*/ 	.byte	0x04, 0x36
        /*0072*/ 	.short	(.L_43 - .L_42)
.L_42:
        /*0074*/ 	.word	0x00000008
.L_43:


//--------------------- .nv.callgraph             --------------------------
	.section	.nv.callgraph,"",@"SHT_CUDA_CALLGRAPH"
	.align	4
	.sectionentsize	8
	.align		4
        /*0000*/ 	.word	0x00000000
	.align		4
        /*0004*/ 	.word	0xffffffff
	.align		4
        /*0008*/ 	.word	0x00000000
	.align		4
        /*000c*/ 	.word	0xfffffffe
	.align		4
        /*0010*/ 	.word	0x00000000
	.align		4
        /*0014*/ 	.word	0xfffffffd
	.align		4
        /*0018*/ 	.word	0x00000000
	.align		4
        /*001c*/ 	.word	0xfffffffc


//--------------------- .text._Z15matrixMulSharedPfS_S_i --------------------------
	.section	.text._Z15matrixMulSharedPfS_S_i,"ax",@progbits
	.align	128
        .global         _Z15matrixMulSharedPfS_S_i
        .type           _Z15matrixMulSharedPfS_S_i,@function
        .size           _Z15matrixMulSharedPfS_S_i,(.L_x_10 - _Z15matrixMulSharedPfS_S_i)
        .other          _Z15matrixMulSharedPfS_S_i,@"STO_CUDA_ENTRY STV_DEFAULT"
_Z15matrixMulSharedPfS_S_i:
.text._Z15matrixMulSharedPfS_S_i:
[----:B------:R-:W-:Y:S08]  /*0000*/  LDC R1, c[0x0][0x37c] ;  /* 0x0000df00ff017b82 */ /* 0x000ff00000000800 */
[----:B------:R-:W0:Y:S01]  /*0010*/  LDC R5, c[0x0][0x398] ;  /* 0x0000e600ff057b82 */ /* 0x000e220000000800 */
[----:B------:R-:W1:Y:S01]  /*0020*/  S2R R6, SR_CTAID.Y ;  /* 0x0000000000067919 */ /* 0x000e620000002600 */
[----:B------:R-:W2:Y:S01]  /*0030*/  LDCU.64 UR8, c[0x0][0x358] ;  /* 0x00006b00ff0877ac */ /* 0x000ea20008000a00 */
[----:B------:R-:W-:Y:S01]  /*0040*/  HFMA2 R31, -RZ, RZ, 0, 0 ;  /* 0x00000000ff1f7431 */ /* 0x000fe200000001ff */
[----:B------:R-:W1:Y:S01]  /*0050*/  S2R R3, SR_TID.Y ;  /* 0x0000000000037919 */ /* 0x000e620000002200 */
[----:B------:R-:W3:Y:S01]  /*0060*/  S2R R11, SR_CTAID.X ;  /* 0x00000000000b7919 */ /* 0x000ee20000002500 */
[----:B------:R-:W3:Y:S01]  /*0070*/  S2R R2, SR_TID.X ;  /* 0x0000000000027919 */ /* 0x000ee20000002100 */
[----:B0-----:R-:W-:-:S02]  /*0080*/  ISETP.GE.AND P0, PT, R5, 0x10, PT ;  /* 0x000000100500780c */ /* 0x001fc40003f06270 */
[----:B------:R-:W-:-:S04]  /*0090*/  SHF.R.S32.HI R0, RZ, 0x1f, R5 ;  /* 0x0000001fff007819 */ /* 0x000fc80000011405 */
[----:B------:R-:W-:Y:S02]  /*00a0*/  LEA.HI R0, R0, R5, RZ, 0x4 ;  /* 0x0000000500007211 */ /* 0x000fe400078f20ff */
[----:B-1----:R-:W-:Y:S02]  /*00b0*/  LEA R6, R6, R3, 0x4 ;  /* 0x0000000306067211 */ /* 0x002fe400078e20ff */
[----:B---3--:R-:W-:-:S03]  /*00c0*/  LEA R4, R11, R2, 0x4 ;  /* 0x000000020b047211 */ /* 0x008fc600078e20ff */
[----:B--2---:R-:W-:Y:S05]  /*00d0*/  @!P0 BRA `(.L_x_0) ;  /* 0x0000001400dc8947 */ /* 0x004fea0003800000 */
[----:B------:R-:W0:Y:S01]  /*00e0*/  S2UR UR6, SR_CgaCtaId ;  /* 0x00000000000679c3 */ /* 0x000e220000008800 */
[----:B------:R-:W-:Y:S01]  /*00f0*/  SHF.R.S32.HI R29, RZ, 0x4, R0 ;  /* 0x00000004ff1d7819 */ /* 0x000fe20000011400 */
[----:B------:R-:W-:Y:S01]  /*0100*/  UMOV UR4, 0x400 ;  /* 0x0000040000047882 */ /* 0x000fe20000000000 */
[----:B------:R-:W-:Y:S01]  /*0110*/  IMAD R21, R6, R5, R2 ;  /* 0x0000000506157224 */ /* 0x000fe200078e0202 */
[----:B------:R-:W-:Y:S02]  /*0120*/  MOV R31, RZ ;  /* 0x000000ff001f7202 */ /* 0x000fe40000000f00 */
[----:B------:R-:W-:-:S04]  /*0130*/  IADD3 R0, PT, PT, R29, -0x1, RZ ;  /* 0xffffffff1d007810 */ /* 0x000fc80007ffe0ff */
[----:B------:R-:W-:Y:S02]  /*0140*/  ISETP.GE.U32.AND P0, PT, R0, 0x3, PT ;  /* 0x000000030000780c */ /* 0x000fe40003f06070 */
[----:B------:R-:W-:Y:S01]  /*0150*/  MOV R0, RZ ;  /* 0x000000ff00007202 */ /* 0x000fe20000000f00 */
[----:B0-----:R-:W-:-:S06]  /*0160*/  ULEA UR5, UR6, UR4, 0x18 ;  /* 0x0000000406057291 */ /* 0x001fcc000f8ec0ff */
[----:B------:R-:W-:-:S04]  /*0170*/  LEA R7, R3, UR5, 0x6 ;  /* 0x0000000503077c11 */ /* 0x000fc8000f8e30ff */
[----:B------:R-:W-:Y:S05]  /*0180*/  @!P0 BRA `(.L_x_1) ;  /* 0x0000000c002c8947 */ /* 0x000fea0003800000 */
[C---:B------:R-:W-:Y:S01]  /*0190*/  IADD3 R0, PT, PT, R3.reuse, 0x30, RZ ;  /* 0x0000003003007810 */ /* 0x040fe20007ffe0ff */
[----:B------:R-:W-:Y:S01]  /*01a0*/  UIADD3 UR5, UPT, UPT, UR4, 0x400, URZ ;  /* 0x0000040004057890 */ /* 0x000fe2000fffe0ff */
[C---:B------:R-:W-:Y:S01]  /*01b0*/  IADD3 R8, PT, PT, R3.reuse, 0x20, RZ ;  /* 0x0000002003087810 */ /* 0x040fe20007ffe0ff */
[CCC-:B------:R-:W-:Y:S01]  /*01c0*/  IMAD R24, R3.reuse, R5.reuse, R2.reuse ;  /* 0x0000000503187224 */ /* 0x1c0fe200078e0202 */
[----:B------:R-:W-:Y:S01]  /*01d0*/  IADD3 R9, PT, PT, R3, 0x10, RZ ;  /* 0x0000001003097810 */ /* 0x000fe20007ffe0ff */
[-CC-:B------:R-:W-:Y:S01]  /*01e0*/  IMAD R0, R0, R5.reuse, R2.reuse ;  /* 0x0000000500007224 */ /* 0x180fe200078e0202 */
[----:B------:R-:W-:Y:S01]  /*01f0*/  ULEA UR5, UR6, UR5, 0x18 ;  /* 0x0000000506057291 */ /* 0x000fe2000f8ec0ff */
[-CC-:B------:R-:W-:Y:S02]  /*0200*/  IMAD R8, R8, R5.reuse, R2.reuse ;  /* 0x0000000508087224 */ /* 0x180fe400078e0202 */
[----:B------:R-:W-:Y:S02]  /*0210*/  HFMA2 R31, -RZ, RZ, 0, 0 ;  /* 0x00000000ff1f7431 */ /* 0x000fe400000001ff */
[----:B------:R-:W-:Y:S01]  /*0220*/  IMAD R9, R9, R5, R2 ;  /* 0x0000000509097224 */ /* 0x000fe200078e0202 */
[----:B------:R-:W-:-:S02]  /*0230*/  LEA R30, R11, R0, 0x4 ;  /* 0x000000000b1e7211 */ /* 0x000fc400078e20ff */
[----:B------:R-:W-:Y:S02]  /*0240*/  LOP3.LUT R0, R29, 0x7fffffc, RZ, 0xc0, !PT ;  /* 0x07fffffc1d007812 */ /* 0x000fe400078ec0ff */
[----:B------:R-:W-:Y:S02]  /*0250*/  LEA R22, R2, UR5, 0x2 ;  /* 0x0000000502167c11 */ /* 0x000fe4000f8e10ff */
[C---:B------:R-:W-:Y:S02]  /*0260*/  LEA R24, R11.reuse, R24, 0x4 ;  /* 0x000000180b187211 */ /* 0x040fe400078e20ff */
[C---:B------:R-:W-:Y:S02]  /*0270*/  LEA R28, R11.reuse, R8, 0x4 ;  /* 0x000000080b1c7211 */ /* 0x040fe400078e20ff */
[----:B------:R-:W-:Y:S02]  /*0280*/  LEA R26, R11, R9, 0x4 ;  /* 0x000000090b1a7211 */ /* 0x000fe400078e20ff */
[----:B------:R-:W-:-:S02]  /*0290*/  MOV R27, R21 ;  /* 0x00000015001b7202 */ /* 0x000fc40000000f00 */
[----:B------:R-:W-:Y:S02]  /*02a0*/  LEA R23, R2, R7, 0x2 ;  /* 0x0000000702177211 */ /* 0x000fe400078e10ff */
[----:B------:R-:W-:Y:S02]  /*02b0*/  IADD3 R25, PT, PT, -R0, RZ, RZ ;  /* 0x000000ff00197210 */ /* 0x000fe40007ffe1ff */
[----:B------:R-:W-:-:S07]  /*02c0*/  LEA R20, R3, R22, 0x6 ;  /* 0x0000001603147211 */ /* 0x000fce00078e30ff */
.L_x_2:
[----:B------:R-:W0:Y:S08]  /*02d0*/  LDC.64 R16, c[0x0][0x380] ;  /* 0x0000e000ff107b82 */ /* 0x000e300000000a00 */
[----:B------:R-:W1:Y:S01]  /*02e0*/  LDC.64 R18, c[0x0][0x388] ;  /* 0x0000e200ff127b82 */ /* 0x000e620000000a00 */
[----:B0-----:R-:W-:-:S05]  /*02f0*/  IMAD.WIDE R16, R27, 0x4, R16 ;  /* 0x000000041b107825 */ /* 0x001fca00078e0210 */
[----:B------:R-:W2:Y:S01]  /*0300*/  LDG.E R10, desc[UR8][R16.64] ;  /* 0x00000008100a7981 */ /* 0x000ea2000c1e1900 */
[----:B-1----:R-:W-:-:S05]  /*0310*/  IMAD.WIDE.U32 R8, R24, 0x4, R18 ;  /* 0x0000000418087825 */ /* 0x002fca00078e0012 */
[----:B------:R-:W3:Y:S04]  /*0320*/  LDG.E R35, desc[UR8][R8.64] ;  /* 0x0000000808237981 */ /* 0x000ee8000c1e1900 */
[----:B--2---:R-:W-:Y:S04]  /*0330*/  STS [R23], R10 ;  /* 0x0000000a17007388 */ /* 0x004fe80000000800 */
[----:B---3--:R-:W-:Y:S01]  /*0340*/  STS [R20], R35 ;  /* 0x0000002314007388 */ /* 0x008fe20000000800 */
[----:B------:R-:W-:Y:S06]  /*0350*/  BAR.SYNC.DEFER_BLOCKING 0x0 ;  /* 0x0000000000007b1d */ /* 0x000fec0000010000 */
[----:B------:R-:W-:Y:S04]  /*0360*/  LDS R11, [R22] ;  /* 0x00000000160b7984 */ /* 0x000fe80000000800 */
[----:B------:R-:W0:Y:S04]  /*0370*/  LDS.128 R12, [R7] ;  /* 0x00000000070c7984 */ /* 0x000e280000000c00 */
[----:B------:R-:W1:Y:S04]  /*0380*/  LDS R37, [R22+0x40] ;  /* 0x0000400016257984 */ /* 0x000e680000000800 */
[----:B------:R-:W2:Y:S01]  /*0390*/  LDS R33, [R22+0x80] ;  /* 0x0000800016217984 */ /* 0x000ea20000000800 */
[----:B0-----:R-:W-:-:S03]  /*03a0*/  FFMA R32, R12, R11, R31 ;  /* 0x0000000b0c207223 */ /* 0x001fc6000000001f */
[----:B------:R-:W0:Y:S01]  /*03b0*/  LDS R12, [R22+0xc0] ;  /* 0x0000c000160c7984 */ /* 0x000e220000000800 */
[----:B-1----:R-:W-:-:S03]  /*03c0*/  FFMA R34, R37, R13, R32 ;  /* 0x0000000d25227223 */ /* 0x002fc60000000020 */
[----:B------:R-:W-:Y:S04]  /*03d0*/  LDS R13, [R22+0x100] ;  /* 0x00010000160d7984 */ /* 0x000fe80000000800 */
[----:B------:R-:W1:Y:S04]  /*03e0*/  LDS.128 R8, [R7+0x10] ;  /* 0x0000100007087984 */ /* 0x000e680000000c00 */
[----:B------:R-:W3:Y:S04]  /*03f0*/  LDS R32, [R22+0x140] ;  /* 0x0001400016207984 */ /* 0x000ee80000000800 */
[----:B------:R-:W4:Y:S01]  /*0400*/  LDS R31, [R22+0x180] ;  /* 0x00018000161f7984 */ /* 0x000f220000000800 */
[----:B--2---:R-:W-:-:S03]  /*0410*/  FFMA R33, R33, R14, R34 ;  /* 0x0000000e21217223 */ /* 0x004fc60000000022 */
[----:B------:R-:W-:Y:S04]  /*0420*/  LDS R37, [R22+0x340] ;  /* 0x0003400016257984 */ /* 0x000fe80000000800 */
[----:B------:R-:W-:Y:S01]  /*0430*/  LDS R34, [R22+0x3c0] ;  /* 0x0003c00016227984 */ /* 0x000fe20000000800 */
[----:B0-----:R-:W-:-:S03]  /*0440*/  FFMA R15, R12, R15, R33 ;  /* 0x0000000f0c0f7223 */ /* 0x001fc60000000021 */
[----:B------:R-:W-:Y:S01]  /*0450*/  LDS R33, [R22+0x240] ;  /* 0x0002400016217984 */ /* 0x000fe20000000800 */
[----:B-1----:R-:W-:-:S03]  /*0460*/  FFMA R13, R8, R13, R15 ;  /* 0x0000000d080d7223 */ /* 0x002fc6000000000f */
[----:B------:R-:W0:Y:S01]  /*0470*/  LDS R8, [R22+0x1c0] ;  /* 0x0001c00016087984 */ /* 0x000e220000000800 */
[----:B---3--:R-:W-:-:S03]  /*0480*/  FFMA R32, R32, R9, R13 ;  /* 0x0000000920207223 */ /* 0x008fc6000000000d */
[----:B------:R-:W-:Y:S04]  /*0490*/  LDS R9, [R22+0x200] ;  /* 0x0002000016097984 */ /* 0x000fe80000000800 */
[----:B------:R-:W1:Y:S01]  /*04a0*/  LDS.128 R12, [R7+0x20] ;  /* 0x00002000070c7984 */ /* 0x000e620000000c00 */
[----:B----4-:R-:W-:-:S03]  /*04b0*/  FFMA R31, R31, R10, R32 ;  /* 0x0000000a1f1f7223 */ /* 0x010fc60000000020 */
[----:B------:R-:W2:Y:S04]  /*04c0*/  LDS R32, [R22+0x280] ;  /* 0x0002800016207984 */ /* 0x000ea80000000800 */
[----:B------:R-:W3:Y:S01]  /*04d0*/  LDS R10, [R22+0x2c0] ;  /* 0x0002c000160a7984 */ /* 0x000ee20000000800 */
[----:B0-----:R-:W-:-:S03]  /*04e0*/  FFMA R11, R8, R11, R31 ;  /* 0x0000000b080b7223 */ /* 0x001fc6000000001f */
[----:B------:R-:W-:Y:S01]  /*04f0*/  LDS R31, [R22+0x380] ;  /* 0x00038000161f7984 */ /* 0x000fe20000000800 */
[----:B-1----:R-:W-:-:S03]  /*0500*/  FFMA R12, R12, R9, R11 ;  /* 0x000000090c0c7223 */ /* 0x002fc6000000000b */
[----:B------:R-:W-:Y:S01]  /*0510*/  LDS R9, [R22+0x300] ;  /* 0x0003000016097984 */ /* 0x000fe20000000800 */
[----:B------:R-:W-:-:S04]  /*0520*/  FFMA R13, R33, R13, R12 ;  /* 0x0000000d210d7223 */ /* 0x000fc8000000000c */
[----:B--2---:R-:W-:-:S04]  /*0530*/  FFMA R13, R32, R14, R13 ;  /* 0x0000000e200d7223 */ /* 0x004fc8000000000d */
[----:B---3--:R-:W-:Y:S02]  /*0540*/  FFMA R11, R10, R15, R13 ;  /* 0x0000000f0a0b7223 */ /* 0x008fe4000000000d */
[----:B------:R-:W0:Y:S01]  /*0550*/  LDS.128 R12, [R7+0x30] ;  /* 0x00003000070c7984 */ /* 0x000e220000000c00 */
[----:B------:R-:W-:Y:S01]  /*0560*/  IMAD.WIDE.U32 R32, R26, 0x4, R18 ;  /* 0x000000041a207825 */ /* 0x000fe200078e0012 */
[----:B------:R-:W-:Y:S06]  /*0570*/  BAR.SYNC.DEFER_BLOCKING 0x0 ;  /* 0x0000000000007b1d */ /* 0x000fec0000010000 */
[----:B------:R-:W2:Y:S04]  /*0580*/  LDG.E R33, desc[UR8][R32.64] ;  /* 0x0000000820217981 */ /* 0x000ea8000c1e1900 */
[----:B------:R-:W3:Y:S01]  /*0590*/  LDG.E R32, desc[UR8][R16.64+0x40] ;  /* 0x0000400810207981 */ /* 0x000ee2000c1e1900 */
[----:B0-----:R-:W-:-:S04]  /*05a0*/  FFMA R12, R12, R9, R11 ;  /* 0x000000090c0c7223 */ /* 0x001fc8000000000b */
[----:B------:R-:W-:-:S04]  /*05b0*/  FFMA R36, R37, R13, R12 ;  /* 0x0000000d25247223 */ /* 0x000fc8000000000c */
[----:B------:R-:W-:-:S04]  /*05c0*/  FFMA R31, R31, R14, R36 ;  /* 0x0000000e1f1f7223 */ /* 0x000fc80000000024 */
[----:B------:R-:W-:Y:S01]  /*05d0*/  FFMA R15, R34, R15, R31 ;  /* 0x0000000f220f7223 */ /* 0x000fe2000000001f */
[----:B---3--:R-:W-:Y:S04]  /*05e0*/  STS [R23], R32 ;  /* 0x0000002017007388 */ /* 0x008fe80000000800 */
[----:B--2---:R-:W-:Y:S01]  /*05f0*/  STS [R20], R33 ;  /* 0x0000002114007388 */ /* 0x004fe20000000800 */
[----:B------:R-:W-:Y:S06]  /*0600*/  BAR.SYNC.DEFER_BLOCKING 0x0 ;  /* 0x0000000000007b1d */ /* 0x000fec0000010000 */
[----:B------:R-:W-:Y:S04]  /*0610*/  LDS R35, [R22] ;  /* 0x0000000016237984 */ /* 0x000fe80000000800 */
[----:B------:R-:W0:Y:S04]  /*0620*/  LDS.128 R8, [R7] ;  /* 0x0000000007087984 */ /* 0x000e280000000c00 */
[----:B------:R-:W1:Y:S04]  /*0630*/  LDS R12, [R22+0x40] ;  /* 0x00004000160c7984 */ /* 0x000e680000000800 */
[----:B------:R-:W2:Y:S04]  /*0640*/  LDS R31, [R22+0x80] ;  /* 0x00008000161f7984 */ /* 0x000ea80000000800 */
[----:B------:R-:W-:Y:S04]  /*0650*/  LDS R32, [R22+0x140] ;  /* 0x0001400016207984 */ /* 0x000fe80000000800 */
[----:B------:R-:W-:Y:S04]  /*0660*/  LDS R33, [R22+0x180] ;  /* 0x0001800016217984 */ /* 0x000fe80000000800 */
[----:B------:R-:W-:Y:S01]  /*0670*/  LDS R37, [R22+0x340] ;  /* 0x0003400016257984 */ /* 0x000fe20000000800 */
[----:B0-----:R-:W-:-:S03]  /*0680*/  FFMA R15, R8, R35, R15 ;  /* 0x00000023080f7223 */ /* 0x001fc6000000000f */
[----:B------:R-:W0:Y:S01]  /*0690*/  LDS R8, [R22+0xc0] ;  /* 0x0000c00016087984 */ /* 0x000e220000000800 */
[----:B-1----:R-:W-:-:S03]  /*06a0*/  FFMA R34, R12, R9, R15 ;  /* 0x000000090c227223 */ /* 0x002fc6000000000f */
[----:B------:R-:W-:Y:S04]  /*06b0*/  LDS R9, [R22+0x100] ;  /* 0x0001000016097984 */ /* 0x000fe80000000800 */
[----:B------:R-:W1:Y:S01]  /*06c0*/  LDS.128 R12, [R7+0x10] ;  /* 0x00001000070c7984 */ /* 0x000e620000000c00 */
[----:B--2---:R-:W-:-:S03]  /*06d0*/  FFMA R31, R31, R10, R34 ;  /* 0x0000000a1f1f7223 */ /* 0x004fc60000000022 */
[----:B------:R-:W-:Y:S01]  /*06e0*/  LDS R34, [R22+0x3c0] ;  /* 0x0003c00016227984 */ /* 0x000fe20000000800 */
[----:B0-----:R-:W-:-:S03]  /*06f0*/  FFMA R11, R8, R11, R31 ;  /* 0x0000000b080b7223 */ /* 0x001fc6000000001f */
[----:B------:R-:W-:Y:S01]  /*0700*/  LDS R31, [R22+0x240] ;  /* 0x00024000161f7984 */ /* 0x000fe20000000800 */
[----:B-1----:R-:W-:-:S03]  /*0710*/  FFMA R9, R12, R9, R11 ;  /* 0x000000090c097223 */ /* 0x002fc6000000000b */
[----:B------:R-:W0:Y:S01]  /*0720*/  LDS R12, [R22+0x1c0] ;  /* 0x0001c000160c7984 */ /* 0x000e220000000800 */
[----:B------:R-:W-:-:S03]  /*0730*/  FFMA R32, R32, R13, R9 ;  /* 0x0000000d20207223 */ /* 0x000fc60000000009 */
[----:B------:R-:W-:Y:S04]  /*0740*/  LDS R13, [R22+0x200] ;  /* 0x00020000160d7984 */ /* 0x000fe80000000800 */
[----:B------:R-:W1:Y:S01]  /*0750*/  LDS.128 R8, [R7+0x20] ;  /* 0x0000200007087984 */ /* 0x000e620000000c00 */
[----:B------:R-:W-:-:S03]  /*0760*/  FFMA R33, R33, R14, R32 ;  /* 0x0000000e21217223 */ /* 0x000fc60000000020 */
[----:B------:R-:W2:Y:S04]  /*0770*/  LDS R32, [R22+0x280] ;  /* 0x0002800016207984 */ /* 0x000ea80000000800 */
[----:B------:R-:W3:Y:S01]  /*0780*/  LDS R14, [R22+0x2c0] ;  /* 0x0002c000160e7984 */ /* 0x000ee20000000800 */
[----:B0-----:R-:W-:-:S04]  /*0790*/  FFMA R15, R12, R15, R33 ;  /* 0x0000000f0c0f7223 */ /* 0x001fc80000000021 */
[----:B-1----:R-:W-:-:S04]  /*07a0*/  FFMA R8, R8, R13, R15 ;  /* 0x0000000d08087223 */ /* 0x002fc8000000000f */
[----:B------:R-:W-:Y:S02]  /*07b0*/  FFMA R9, R31, R9, R8 ;  /* 0x000000091f097223 */ /* 0x000fe40000000008 */
[----:B------:R-:W-:Y:S02]  /*07c0*/  LDS R31, [R22+0x380] ;  /* 0x00038000161f7984 */ /* 0x000fe40000000800 */
[----:B--2---:R-:W-:Y:S02]  /*07d0*/  FFMA R13, R32, R10, R9 ;  /* 0x0000000a200d7223 */ /* 0x004fe40000000009 */
[----:B------:R-:W-:Y:S02]  /*07e0*/  LDS R9, [R22+0x300] ;  /* 0x0003000016097984 */ /* 0x000fe40000000800 */
        /* <DEDUP_REMOVED lines=10> */
[----:B------:R-:W-:Y:S01]  /*0890*/  IMAD.WIDE.U32 R18, R30, 0x4, R18 ;  /* 0x000000041e127825 */ /* 0x000fe200078e0012 */
        /* <DEDUP_REMOVED lines=8> */
[----:B------:R-:W-:Y:S01]  /*0920*/  LDS R34, [R22+0x340] ;  /* 0x0003400016227984 */ /* 0x000fe20000000800 */
[----:B0-----:R-:W-:-:S03]  /*0930*/  FFMA R15, R8, R35, R15 ;  /* 0x00000023080f7223 */ /* 0x001fc6000000000f */
[----:B------:R-:W0:Y:S01]  /*0940*/  LDS R35, [R22+0xc0] ;  /* 0x0000c00016237984 */ /* 0x000e220000000800 */
[----:B-1----:R-:W-:-:S03]  /*0950*/  FFMA R32, R12, R9, R15 ;  /* 0x000000090c207223 */ /* 0x002fc6000000000f */
[----:B------:R-:W-:Y:S04]  /*0960*/  LDS R9, [R22+0x100] ;  /* 0x0001000016097984 */ /* 0x000fe80000000800 */
[----:B------:R-:W1:Y:S04]  /*0970*/  LDS.128 R12, [R7+0x10] ;  /* 0x00001000070c7984 */ /* 0x000e680000000c00 */
[----:B------:R-:W3:Y:S01]  /*0980*/  LDS R8, [R22+0x140] ;  /* 0x0001400016087984 */ /* 0x000ee20000000800 */
[----:B--2---:R-:W-:-:S03]  /*0990*/  FFMA R10, R31, R10, R32 ;  /* 0x0000000a1f0a7223 */ /* 0x004fc60000000020 */
[----:B------:R-:W2:Y:S01]  /*09a0*/  LDS R31, [R22+0x180] ;  /* 0x00018000161f7984 */ /* 0x000ea20000000800 */
[----:B0-----:R-:W-:-:S03]  /*09b0*/  FFMA R11, R35, R11, R10 ;  /* 0x0000000b230b7223 */ /* 0x001fc6000000000a */
[----:B------:R-:W-:Y:S01]  /*09c0*/  LDS R35, [R22+0x240] ;  /* 0x0002400016237984 */ /* 0x000fe20000000800 */
[----:B-1----:R-:W-:-:S03]  /*09d0*/  FFMA R9, R12, R9, R11 ;  /* 0x000000090c097223 */ /* 0x002fc6000000000b */
[----:B------:R-:W0:Y:S01]  /*09e0*/  LDS R12, [R22+0x1c0] ;  /* 0x0001c000160c7984 */ /* 0x000e220000000800 */
[----:B---3--:R-:W-:-:S03]  /*09f0*/  FFMA R32, R8, R13, R9 ;  /* 0x0000000d08207223 */ /* 0x008fc60000000009 */
[----:B------:R-:W1:Y:S04]  /*0a00*/  LDS.128 R8, [R7+0x20] ;  /* 0x0000200007087984 */ /* 0x000e680000000c00 */
[----:B------:R-:W3:Y:S01]  /*0a10*/  LDS R13, [R22+0x280] ;  /* 0x00028000160d7984 */ /* 0x000ee20000000800 */
[----:B--2---:R-:W-:-:S03]  /*0a20*/  FFMA R31, R31, R14, R32 ;  /* 0x0000000e1f1f7223 */ /* 0x004fc60000000020 */
[----:B------:R-:W-:Y:S01]  /*0a30*/  LDS R32, [R22+0x3c0] ;  /* 0x0003c00016207984 */ /* 0x000fe20000000800 */
[----:B0-----:R-:W-:-:S04]  /*0a40*/  FFMA R15, R12, R15, R31 ;  /* 0x0000000f0c0f7223 */ /* 0x001fc8000000001f */
[----:B-1----:R-:W-:Y:S02]  /*0a50*/  FFMA R8, R8, R33, R15 ;  /* 0x0000002108087223 */ /* 0x002fe4000000000f */
[----:B------:R-:W-:Y:S02]  /*0a60*/  LDS R33, [R22+0x380] ;  /* 0x0003800016217984 */ /* 0x000fe40000000800 */
[----:B------:R-:W-:Y:S02]  /*0a70*/  FFMA R12, R35, R9, R8 ;  /* 0x00000009230c7223 */ /* 0x000fe40000000008 */
[----:B------:R-:W0:Y:S02]  /*0a80*/  LDS R8, [R22+0x2c0] ;  /* 0x0002c00016087984 */ /* 0x000e240000000800 */
[----:B---3--:R-:W-:Y:S02]  /*0a90*/  FFMA R9, R13, R10, R12 ;  /* 0x0000000a0d097223 */ /* 0x008fe4000000000c */
[----:B------:R-:W-:Y:S04]  /*0aa0*/  LDS R35, [R22+0x300] ;  /* 0x0003000016237984 */ /* 0x000fe80000000800 */
[----:B------:R-:W1:Y:S01]  /*0ab0*/  LDS.128 R12, [R7+0x30] ;  /* 0x00003000070c7984 */ /* 0x000e620000000c00 */
[----:B------:R-:W-:Y:S06]  /*0ac0*/  BAR.SYNC.DEFER_BLOCKING 0x0 ;  /* 0x0000000000007b1d */ /* 0x000fec0000010000 */
[----:B------:R0:W2:Y:S04]  /*0ad0*/  LDG.E R16, desc[UR8][R16.64+0xc0] ;  /* 0x0000c00810107981 */ /* 0x0000a8000c1e1900 */
[----:B------:R-:W3:Y:S01]  /*0ae0*/  LDG.E R19, desc[UR8][R18.64] ;  /* 0x0000000812137981 */ /* 0x000ee2000c1e1900 */
[----:B0-----:R-:W-:-:S04]  /*0af0*/  FFMA R17, R8, R11, R9 ;  /* 0x0000000b08117223 */ /* 0x001fc80000000009 */
[----:B-1----:R-:W-:-:S04]  /*0b00*/  FFMA R35, R12, R35, R17 ;  /* 0x000000230c237223 */ /* 0x002fc80000000011 */
[----:B------:R-:W-:-:S04]  /*0b10*/  FFMA R34, R34, R13, R35 ;  /* 0x0000000d22227223 */ /* 0x000fc80000000023 */
[----:B------:R-:W-:-:S04]  /*0b20*/  FFMA R33, R33, R14, R34 ;  /* 0x0000000e21217223 */ /* 0x000fc80000000022 */
[----:B------:R-:W-:Y:S01]  /*0b30*/  FFMA R17, R32, R15, R33 ;  /* 0x0000000f20117223 */ /* 0x000fe20000000021 */
[----:B------:R-:W-:-:S04]  /*0b40*/  IADD3 R25, PT, PT, R25, 0x4, RZ ;  /* 0x0000000419197810 */ /* 0x000fc80007ffe0ff */
[----:B------:R-:W-:Y:S02]  /*0b50*/  ISETP.NE.AND P0, PT, R25, RZ, PT ;  /* 0x000000ff1900720c */ /* 0x000fe40003f05270 */
[----:B------:R-:W-:Y:S02]  /*0b60*/  IADD3 R27, PT, PT, R27, 0x40, RZ ;  /* 0x000000401b1b7810 */ /* 0x000fe40007ffe0ff */
[C---:B------:R-:W-:Y:S02]  /*0b70*/  LEA R30, R5.reuse, R30, 0x6 ;  /* 0x0000001e051e7211 */ /* 0x040fe400078e30ff */
[C---:B------:R-:W-:Y:S02]  /*0b80*/  LEA R28, R5.reuse, R28, 0x6 ;  /* 0x0000001c051c7211 */ /* 0x040fe400078e30ff */
[C---:B------:R-:W-:Y:S02]  /*0b90*/  LEA R26, R5.reuse, R26, 0x6 ;  /* 0x0000001a051a7211 */ /* 0x040fe400078e30ff */
[----:B------:R-:W-:Y:S01]  /*0ba0*/  LEA R24, R5, R24, 0x6 ;  /* 0x0000001805187211 */ /* 0x000fe200078e30ff */
[----:B--2---:R-:W-:Y:S04]  /*0bb0*/  STS [R23], R16 ;  /* 0x0000001017007388 */ /* 0x004fe80000000800 */
[----:B---3--:R-:W-:Y:S01]  /*0bc0*/  STS [R20], R19 ;  /* 0x0000001314007388 */ /* 0x008fe20000000800 */
[----:B------:R-:W-:Y:S06]  /*0bd0*/  BAR.SYNC.DEFER_BLOCKING 0x0 ;  /* 0x0000000000007b1d */ /* 0x000fec0000010000 */
[----:B------:R-:W-:Y:S04]  /*0be0*/  LDS R31, [R22] ;  /* 0x00000000161f7984 */ /* 0x000fe80000000800 */
[----:B------:R-:W0:Y:S04]  /*0bf0*/  LDS.128 R8, [R7] ;  /* 0x0000000007087984 */ /* 0x000e280000000c00 */
[----:B------:R-:W1:Y:S04]  /*0c00*/  LDS R36, [R22+0x40] ;  /* 0x0000400016247984 */ /* 0x000e680000000800 */
[----:B------:R-:W2:Y:S04]  /*0c10*/  LDS R37, [R22+0x80] ;  /* 0x0000800016257984 */ /* 0x000ea80000000800 */
[----:B------:R-:W3:Y:S04]  /*0c20*/  LDS R34, [R22+0xc0] ;  /* 0x0000c00016227984 */ /* 0x000ee80000000800 */
[----:B------:R-:W-:Y:S04]  /*0c30*/  LDS R33, [R22+0x100] ;  /* 0x0001000016217984 */ /* 0x000fe80000000800 */
[----:B------:R-:W4:Y:S04]  /*0c40*/  LDS.128 R12, [R7+0x10] ;  /* 0x00001000070c7984 */ /* 0x000f280000000c00 */
[----:B------:R-:W5:Y:S04]  /*0c50*/  LDS R32, [R22+0x140] ;  /* 0x0001400016207984 */ /* 0x000f680000000800 */
[----:B------:R-:W5:Y:S01]  /*0c60*/  LDS R35, [R22+0x180] ;  /* 0x0001800016237984 */ /* 0x000f620000000800 */
[----:B0-----:R-:W-:-:S03]  /*0c70*/  FFMA R17, R8, R31, R17 ;  /* 0x0000001f08117223 */ /* 0x001fc60000000011 */
[----:B------:R-:W0:Y:S01]  /*0c80*/  LDS R8, [R22+0x1c0] ;  /* 0x0001c00016087984 */ /* 0x000e220000000800 */
[----:B-1----:R-:W-:-:S03]  /*0c90*/  FFMA R36, R36, R9, R17 ;  /* 0x0000000924247223 */ /* 0x002fc60000000011 */
[----:B------:R-:W-:Y:S04]  /*0ca0*/  LDS R31, [R22+0x200] ;  /* 0x00020000161f7984 */ /* 0x000fe80000000800 */
[----:B------:R-:W1:Y:S01]  /*0cb0*/  LDS.128 R16, [R7+0x20] ;  /* 0x0000200007107984 */ /* 0x000e620000000c00 */
[----:B--2---:R-:W-:-:S04]  /*0cc0*/  FFMA R37, R37, R10, R36 ;  /* 0x0000000a25257223 */ /* 0x004fc80000000024 */
[----:B---3--:R-:W-:-:S04]  /*0cd0*/  FFMA R11, R34, R11, R37 ;  /* 0x0000000b220b7223 */ /* 0x008fc80000000025 */
[----:B----4-:R-:W-:Y:S02]  /*0ce0*/  FFMA R11, R12, R33, R11 ;  /* 0x000000210c0b7223 */ /* 0x010fe4000000000b */
[----:B------:R-:W2:Y:S02]  /*0cf0*/  LDS R12, [R22+0x240] ;  /* 0x00024000160c7984 */ /* 0x000ea40000000800 */
[----:B-----5:R-:W-:Y:S02]  /*0d00*/  FFMA R32, R32, R13, R11 ;  /* 0x0000000d20207223 */ /* 0x020fe4000000000b */
[----:B------:R-:W3:Y:S02]  /*0d10*/  LDS R13, [R22+0x280] ;  /* 0x00028000160d7984 */ /* 0x000ee40000000800 */
[----:B------:R-:W-:Y:S02]  /*0d20*/  FFMA R35, R35, R14, R32 ;  /* 0x0000000e23237223 */ /* 0x000fe40000000020 */
[----:B------:R-:W4:Y:S04]  /*0d30*/  LDS R14, [R22+0x2c0] ;  /* 0x0002c000160e7984 */ /* 0x000f280000000800 */
[----:B------:R-:W-:Y:S01]  /*0d40*/  LDS R32, [R22+0x340] ;  /* 0x0003400016207984 */ /* 0x000fe20000000800 */
[----:B0-----:R-:W-:-:S03]  /*0d50*/  FFMA R35, R8, R15, R35 ;  /* 0x0000000f08237223 */ /* 0x001fc60000000023 */
[----:B------:R-:W-:Y:S04]  /*0d60*/  LDS R15, [R22+0x300] ;  /* 0x00030000160f7984 */ /* 0x000fe80000000800 */
[----:B------:R-:W0:Y:S01]  /*0d70*/  LDS.128 R8, [R7+0x30] ;  /* 0x0000300007087984 */ /* 0x000e220000000c00 */
[----:B-1----:R-:W-:-:S03]  /*0d80*/  FFMA R35, R16, R31, R35 ;  /* 0x0000001f10237223 */ /* 0x002fc60000000023 */
[----:B------:R-:W1:Y:S04]  /*0d90*/  LDS R31, [R22+0x380] ;  /* 0x00038000161f7984 */ /* 0x000e680000000800 */
[----:B------:R-:W5:Y:S01]  /*0da0*/  LDS R16, [R22+0x3c0] ;  /* 0x0003c00016107984 */ /* 0x000f620000000800 */
[----:B--2---:R-:W-:-:S04]  /*0db0*/  FFMA R12, R12, R17, R35 ;  /* 0x000000110c0c7223 */ /* 0x004fc80000000023 */
[----:B---3--:R-:W-:-:S04]  /*0dc0*/  FFMA R13, R13, R18, R12 ;  /* 0x000000120d0d7223 */ /* 0x008fc8000000000c */
[----:B----4-:R-:W-:-:S04]  /*0dd0*/  FFMA R13, R14, R19, R13 ;  /* 0x000000130e0d7223 */ /* 0x010fc8000000000d */
[----:B0-----:R-:W-:-:S04]  /*0de0*/  FFMA R13, R8, R15, R13 ;  /* 0x0000000f080d7223 */ /* 0x001fc8000000000d */
[----:B------:R-:W-:-:S04]  /*0df0*/  FFMA R32, R32, R9, R13 ;  /* 0x0000000920207223 */ /* 0x000fc8000000000d */
[----:B-1----:R-:W-:-:S04]  /*0e00*/  FFMA R31, R31, R10, R32 ;  /* 0x0000000a1f1f7223 */ /* 0x002fc80000000020 */
[----:B-----5:R-:W-:Y:S01]  /*0e10*/  FFMA R31, R16, R11, R31 ;  /* 0x0000000b101f7223 */ /* 0x020fe2000000001f */
[----:B------:R-:W-:Y:S06]  /*0e20*/  BAR.SYNC.DEFER_BLOCKING 0x0 ;  /* 0x0000000000007b1d */ /* 0x000fec0000010000 */
[----:B------:R-:W-:Y:S05]  /*0e30*/  @P0 BRA `(.L_x_2) ;  /* 0xfffffff400240947 */ /* 0x000fea000383ffff */
.L_x_1:
[----:B------:R-:W-:-:S13]  /*0e40*/  LOP3.LUT P0, R8, R29, 0x3, RZ, 0xc0, !PT ;  /* 0x000000031d087812 */ /* 0x000fda000780c0ff */
[----:B------:R-:W-:Y:S05]  /*0e50*/  @!P0 BRA `(.L_x_0) ;  /* 0x00000008007c8947 */ /* 0x000fea0003800000 */
[----:B------:R-:W-:Y:S02]  /*0e60*/  ISETP.NE.AND P0, PT, R8, 0x1, PT ;  /* 0x000000010800780c */ /* 0x000fe40003f05270 */
[----:B------:R-:W-:-:S04]  /*0e70*/  LOP3.LUT R29, R29, 0x1, RZ, 0xc0, !PT ;  /* 0x000000011d1d7812 */ /* 0x000fc800078ec0ff */
[----:B------:R-:W-:-:S07]  /*0e80*/  ISETP.NE.U32.AND P1, PT, R29, 0x1, PT ;  /* 0x000000011d00780c */ /* 0x000fce0003f25070 */
[----:B------:R-:W-:Y:S06]  /*0e90*/  @!P0 BRA `(.L_x_3) ;  /* 0x0000000400908947 */ /* 0x000fec0003800000 */
[----:B------:R-:W0:Y:S01]  /*0ea0*/  LDC.64 R22, c[0x0][0x380] ;  /* 0x0000e000ff167b82 */ /* 0x000e220000000a00 */
[C---:B------:R-:W-:Y:S02]  /*0eb0*/  LEA R18, R0.reuse, R3, 0x4 ;  /* 0x0000000300127211 */ /* 0x040fe400078e20ff */
[----:B------:R-:W-:-:S03]  /*0ec0*/  LEA R9, R0, R21, 0x4 ;  /* 0x0000001500097211 */ /* 0x000fc600078e20ff */
[----:B------:R-:W-:Y:S02]  /*0ed0*/  IMAD R13, R18, R5, R4 ;  /* 0x00000005120d7224 */ /* 0x000fe400078e0204 */
[----:B------:R-:W1:Y:S01]  /*0ee0*/  LDC.64 R16, c[0x0][0x388] ;  /* 0x0000e200ff107b82 */ /* 0x000e620000000a00 */
[----:B0-----:R-:W-:-:S05]  /*0ef0*/  IMAD.WIDE R22, R9, 0x4, R22 ;  /* 0x0000000409167825 */ /* 0x001fca00078e0216 */
[----:B------:R-:W2:Y:S01]  /*0f00*/  LDG.E R19, desc[UR8][R22.64] ;  /* 0x0000000816137981 */ /* 0x000ea2000c1e1900 */
[----:B-1----:R-:W-:-:S05]  /*0f10*/  IMAD.WIDE.U32 R12, R13, 0x4, R16 ;  /* 0x000000040d0c7825 */ /* 0x002fca00078e0010 */
[----:B------:R-:W3:Y:S01]  /*0f20*/  LDG.E R25, desc[UR8][R12.64] ;  /* 0x000000080c197981 */ /* 0x000ee2000c1e1900 */
[----:B------:R-:W-:-:S04]  /*0f30*/  UIADD3 UR5, UPT, UPT, UR4, 0x400, URZ ;  /* 0x0000040004057890 */ /* 0x000fc8000fffe0ff */
[----:B------:R-:W-:Y:S01]  /*0f40*/  ULEA UR5, UR6, UR5, 0x18 ;  /* 0x0000000506057291 */ /* 0x000fe2000f8ec0ff */
[----:B------:R-:W-:-:S05]  /*0f50*/  LEA R30, R2, R7, 0x2 ;  /* 0x00000007021e7211 */ /* 0x000fca00078e10ff */
[----:B------:R-:W-:-:S04]  /*0f60*/  LEA R20, R2, UR5, 0x2 ;  /* 0x0000000502147c11 */ /* 0x000fc8000f8e10ff */
[----:B------:R-:W-:Y:S02]  /*0f70*/  LEA R32, R3, R20, 0x6 ;  /* 0x0000001403207211 */ /* 0x000fe400078e30ff */
[----:B------:R-:W-:Y:S01]  /*0f80*/  IADD3 R18, PT, PT, R18, 0x10, RZ ;  /* 0x0000001012127810 */ /* 0x000fe20007ffe0ff */
        /* <DEDUP_REMOVED lines=11> */
[----:B------:R-:W5:Y:S04]  /*1040*/  LDS R19, [R20+0x180] ;  /* 0x0001800014137984 */ /* 0x000f680000000800 */
[----:B------:R-:W5:Y:S04]  /*1050*/  LDS R24, [R20+0x1c0] ;  /* 0x0001c00014187984 */ /* 0x000f680000000800 */
[----:B------:R-:W-:Y:S01]  /*1060*/  LDS R36, [R20+0x240] ;  /* 0x0002400014247984 */ /* 0x000fe20000000800 */
[----:B0-----:R-:W-:-:S03]  /*1070*/  FFMA R8, R8, R27, R31 ;  /* 0x0000001b08087223 */ /* 0x001fc6000000001f */
[----:B------:R-:W-:Y:S01]  /*1080*/  LDS R27, [R20+0x200] ;  /* 0x00020000141b7984 */ /* 0x000fe20000000800 */
[----:B-1----:R-:W-:-:S03]  /*1090*/  FFMA R9, R29, R9, R8 ;  /* 0x000000091d097223 */ /* 0x002fc60000000008 */
[----:B------:R-:W-:Y:S01]  /*10a0*/  LDS R29, [R20+0x300] ;  /* 0x00030000141d7984 */ /* 0x000fe20000000800 */
[----:B--2---:R-:W-:-:S03]  /*10b0*/  FFMA R10, R28, R10, R9 ;  /* 0x0000000a1c0a7223 */ /* 0x004fc60000000009 */
[----:B------:R-:W-:Y:S01]  /*10c0*/  LDS R31, [R20+0x380] ;  /* 0x00038000141f7984 */ /* 0x000fe20000000800 */
[----:B---3--:R-:W-:-:S03]  /*10d0*/  FFMA R11, R33, R11, R10 ;  /* 0x0000000b210b7223 */ /* 0x008fc6000000000a */
[----:B------:R-:W-:Y:S04]  /*10e0*/  LDS R33, [R20+0x280] ;  /* 0x0002800014217984 */ /* 0x000fe80000000800 */
[----:B------:R-:W-:Y:S01]  /*10f0*/  LDS R28, [R20+0x3c0] ;  /* 0x0003c000141c7984 */ /* 0x000fe20000000800 */
[----:B----4-:R-:W-:-:S03]  /*1100*/  FFMA R11, R12, R34, R11 ;  /* 0x000000220c0b7223 */ /* 0x010fc6000000000b */
[----:B------:R-:W-:Y:S01]  /*1110*/  LDS R34, [R20+0x2c0] ;  /* 0x0002c00014227984 */ /* 0x000fe20000000800 */
[----:B-----5:R-:W-:Y:S01]  /*1120*/  FFMA R26, R26, R13, R11 ;  /* 0x0000000d1a1a7223 */ /* 0x020fe2000000000b */
[----:B------:R-:W-:Y:S02]  /*1130*/  IMAD R13, R18, R5, R4 ;  /* 0x00000005120d7224 */ /* 0x000fe400078e0204 */
[----:B------:R-:W0:Y:S01]  /*1140*/  LDS.128 R8, [R7+0x20] ;  /* 0x0000200007087984 */ /* 0x000e220000000c00 */
[----:B------:R-:W-:Y:S01]  /*1150*/  FFMA R19, R19, R14, R26 ;  /* 0x0000000e13137223 */ /* 0x000fe2000000001a */
[----:B------:R-:W-:Y:S02]  /*1160*/  IMAD.WIDE.U32 R12, R13, 0x4, R16 ;  /* 0x000000040d0c7825 */ /* 0x000fe400078e0010 */
[----:B------:R-:W-:Y:S02]  /*1170*/  LDS R26, [R20+0x340] ;  /* 0x00034000141a7984 */ /* 0x000fe40000000800 */
[----:B------:R-:W-:-:S02]  /*1180*/  FFMA R35, R24, R15, R19 ;  /* 0x0000000f18237223 */ /* 0x000fc40000000013 */
[----:B------:R-:W1:Y:S01]  /*1190*/  LDS.128 R16, [R7+0x30] ;  /* 0x0000300007107984 */ /* 0x000e620000000c00 */
[----:B------:R-:W-:Y:S06]  /*11a0*/  BAR.SYNC.DEFER_BLOCKING 0x0 ;  /* 0x0000000000007b1d */ /* 0x000fec0000010000 */
[----:B------:R-:W2:Y:S04]  /*11b0*/  LDG.E R23, desc[UR8][R22.64+0x40] ;  /* 0x0000400816177981 */ /* 0x000ea8000c1e1900 */
[----:B------:R-:W3:Y:S01]  /*11c0*/  LDG.E R37, desc[UR8][R12.64] ;  /* 0x000000080c257981 */ /* 0x000ee2000c1e1900 */
[----:B0-----:R-:W-:-:S04]  /*11d0*/  FFMA R35, R8, R27, R35 ;  /* 0x0000001b08237223 */ /* 0x001fc80000000023 */
[----:B------:R-:W-:-:S04]  /*11e0*/  FFMA R36, R36, R9, R35 ;  /* 0x0000000924247223 */ /* 0x000fc80000000023 */
[----:B------:R-:W-:-:S04]  /*11f0*/  FFMA R33, R33, R10, R36 ;  /* 0x0000000a21217223 */ /* 0x000fc80000000024 */
[----:B------:R-:W-:-:S04]  /*1200*/  FFMA R33, R34, R11, R33 ;  /* 0x0000000b22217223 */ /* 0x000fc80000000021 */
[----:B-1----:R-:W-:-:S04]  /*1210*/  FFMA R29, R16, R29, R33 ;  /* 0x0000001d101d7223 */ /* 0x002fc80000000021 */
[----:B------:R-:W-:-:S04]  /*1220*/  FFMA R26, R26, R17, R29 ;  /* 0x000000111a1a7223 */ /* 0x000fc8000000001d */
[----:B------:R-:W-:-:S04]  /*1230*/  FFMA R31, R31, R18, R26 ;  /* 0x000000121f1f7223 */ /* 0x000fc8000000001a */
[----:B------:R-:W-:Y:S01]  /*1240*/  FFMA R33, R28, R19, R31 ;  /* 0x000000131c217223 */ /* 0x000fe2000000001f */
        /* <DEDUP_REMOVED lines=14> */
[----:B------:R-:W-:Y:S04]  /*1330*/  LDS R31, [R20+0x200] ;  /* 0x00020000141f7984 */ /* 0x000fe80000000800 */
[----:B------:R-:W5:Y:S01]  /*1340*/  LDS.128 R16, [R7+0x20] ;  /* 0x0000200007107984 */ /* 0x000f620000000c00 */
[----:B0-----:R-:W-:-:S03]  /*1350*/  FFMA R25, R12, R25, R33 ;  /* 0x000000190c197223 */ /* 0x001fc60000000021 */
[----:B------:R-:W0:Y:S01]  /*1360*/  LDS R28, [R20+0x240] ;  /* 0x00024000141c7984 */ /* 0x000e220000000800 */
[----:B-1----:R-:W-:-:S03]  /*1370*/  FFMA R24, R24, R13, R25 ;  /* 0x0000000d18187223 */ /* 0x002fc60000000019 */
[----:B------:R-:W1:Y:S01]  /*1380*/  LDS R25, [R20+0x280] ;  /* 0x0002800014197984 */ /* 0x000e620000000800 */
[----:B--2---:R-:W-:-:S03]  /*1390*/  FFMA R27, R27, R14, R24 ;  /* 0x0000000e1b1b7223 */ /* 0x004fc60000000018 */
[----:B------:R-:W2:Y:S01]  /*13a0*/  LDS R24, [R20+0x2c0] ;  /* 0x0002c00014187984 */ /* 0x000ea20000000800 */
[----:B---3--:R-:W-:-:S03]  /*13b0*/  FFMA R33, R22, R15, R27 ;  /* 0x0000000f16217223 */ /* 0x008fc6000000001b */
[----:B------:R-:W-:Y:S04]  /*13c0*/  LDS R27, [R20+0x300] ;  /* 0x00030000141b7984 */ /* 0x000fe80000000800 */
[----:B------:R-:W3:Y:S01]  /*13d0*/  LDS.128 R12, [R7+0x30] ;  /* 0x00003000070c7984 */ /* 0x000ee20000000c00 */
[----:B----4-:R-:W-:-:S03]  /*13e0*/  FFMA R33, R8, R23, R33 ;  /* 0x0000001708217223 */ /* 0x010fc60000000021 */
[----:B------:R-:W4:Y:S04]  /*13f0*/  LDS R22, [R20+0x340] ;  /* 0x0003400014167984 */ /* 0x000f280000000800 */
[----:B------:R-:W4:Y:S01]  /*1400*/  LDS R23, [R20+0x380] ;  /* 0x0003800014177984 */ /* 0x000f220000000800 */
[----:B-----5:R-:W-:-:S03]  /*1410*/  FFMA R30, R30, R9, R33 ;  /* 0x000000091e1e7223 */ /* 0x020fc60000000021 */
[----:B------:R-:W5:Y:S01]  /*1420*/  LDS R8, [R20+0x3c0] ;  /* 0x0003c00014087984 */ /* 0x000f620000000800 */
[----:B------:R-:W-:-:S04]  /*1430*/  FFMA R29, R29, R10, R30 ;  /* 0x0000000a1d1d7223 */ /* 0x000fc8000000001e */
[----:B------:R-:W-:-:S04]  /*1440*/  FFMA R11, R26, R11, R29 ;  /* 0x0000000b1a0b7223 */ /* 0x000fc8000000001d */
[----:B------:R-:W-:-:S04]  /*1450*/  FFMA R11, R16, R31, R11 ;  /* 0x0000001f100b7223 */ /* 0x000fc8000000000b */
[----:B0-----:R-:W-:-:S04]  /*1460*/  FFMA R28, R28, R17, R11 ;  /* 0x000000111c1c7223 */ /* 0x001fc8000000000b */
[----:B-1----:R-:W-:-:S04]  /*1470*/  FFMA R25, R25, R18, R28 ;  /* 0x0000001219197223 */ /* 0x002fc8000000001c */
[----:B--2---:R-:W-:-:S04]  /*1480*/  FFMA R19, R24, R19, R25 ;  /* 0x0000001318137223 */ /* 0x004fc80000000019 */
[----:B---3--:R-:W-:-:S04]  /*1490*/  FFMA R19, R12, R27, R19 ;  /* 0x0000001b0c137223 */ /* 0x008fc80000000013 */
[----:B----4-:R-:W-:-:S04]  /*14a0*/  FFMA R22, R22, R13, R19 ;  /* 0x0000000d16167223 */ /* 0x010fc80000000013 */
[----:B------:R-:W-:-:S04]  /*14b0*/  FFMA R23, R23, R14, R22 ;  /* 0x0000000e17177223 */ /* 0x000fc80000000016 */
[----:B-----5:R-:W-:Y:S01]  /*14c0*/  FFMA R31, R8, R15, R23 ;  /* 0x0000000f081f7223 */ /* 0x020fe20000000017 */
[----:B------:R-:W-:Y:S06]  /*14d0*/  BAR.SYNC.DEFER_BLOCKING 0x0 ;  /* 0x0000000000007b1d */ /* 0x000fec0000010000 */
.L_x_3:
[----:B------:R-:W-:Y:S05]  /*14e0*/  @P1 BRA `(.L_x_0) ;  /* 0x0000000000d81947 */ /* 0x000fea0003800000 */
[----:B------:R-:W0:Y:S01]  /*14f0*/  LDC.64 R8, c[0x0][0x380] ;  /* 0x0000e000ff087b82 */ /* 0x000e220000000a00 */
[C---:B------:R-:W-:Y:S02]  /*1500*/  LEA R10, R0.reuse, R3, 0x4 ;  /* 0x00000003000a7211 */ /* 0x040fe400078e20ff */
[----:B------:R-:W-:-:S03]  /*1510*/  LEA R21, R0, R21, 0x4 ;  /* 0x0000001500157211 */ /* 0x000fc600078e20ff */
[----:B------:R-:W-:Y:S02]  /*1520*/  IMAD R11, R10, R5, R4 ;  /* 0x000000050a0b7224 */ /* 0x000fe400078e0204 */
[----:B------:R-:W1:Y:S01]  /*1530*/  LDC.64 R12, c[0x0][0x388] ;  /* 0x0000e200ff0c7b82 */ /* 0x000e620000000a00 */
[----:B0-----:R-:W-:-:S05]  /*1540*/  IMAD.WIDE R8, R21, 0x4, R8 ;  /* 0x0000000415087825 */ /* 0x001fca00078e0208 */
[----:B------:R-:W2:Y:S01]  /*1550*/  LDG.E R14, desc[UR8][R8.64] ;  /* 0x00000008080e7981 */ /* 0x000ea2000c1e1900 */
[----:B-1----:R-:W-:-:S06]  /*1560*/  IMAD.WIDE.U32 R12, R11, 0x4, R12 ;  /* 0x000000040b0c7825 */ /* 0x002fcc00078e000c */
[----:B------:R-:W3:Y:S01]  /*1570*/  LDG.E R12, desc[UR8][R12.64] ;  /* 0x000000080c0c7981 */ /* 0x000ee2000c1e1900 */
[----:B------:R-:W-:-:S04]  /*1580*/  UIADD3 UR4, UPT, UPT, UR4, 0x400, URZ ;  /* 0x0000040004047890 */ /* 0x000fc8000fffe0ff */
[----:B------:R-:W-:Y:S01]  /*1590*/  ULEA UR4, UR6, UR4, 0x18 ;  /* 0x0000000406047291 */ /* 0x000fe2000f8ec0ff */
[----:B------:R-:W-:-:S05]  /*15a0*/  LEA R15, R2, R7, 0x2 ;  /* 0x00000007020f7211 */ /* 0x000fca00078e10ff */
[----:B------:R-:W-:-:S04]  /*15b0*/  LEA R0, R2, UR4, 0x2 ;  /* 0x0000000402007c11 */ /* 0x000fc8000f8e10ff */
        /* <DEDUP_REMOVED lines=26> */
[----:B------:R-:W4:Y:S01]  /*1760*/  LDS R10, [R0+0x340] ;  /* 0x00034000000a7984 */ /* 0x000f220000000800 */
[----:B-----5:R-:W-:-:S03]  /*1770*/  FFMA R2, R2, R17, R3 ;  /* 0x0000001102027223 */ /* 0x020fc60000000003 */
[----:B------:R-:W5:Y:S04]  /*1780*/  LDS R16, [R0+0x380] ;  /* 0x0003800000107984 */ /* 0x000f680000000800 */
        /* <DEDUP_REMOVED lines=9> */
[----:B-----5:R-:W-:-:S04]  /*1820*/  FFMA R16, R16, R30, R9 ;  /* 0x0000001e10107223 */ /* 0x020fc80000000009 */
[----:B------:R-:W-:Y:S01]  /*1830*/  FFMA R31, R3, R31, R16 ;  /* 0x0000001f031f7223 */ /* 0x000fe20000000010 */
[----:B------:R-:W-:Y:S06]  /*1840*/  BAR.SYNC.DEFER_BLOCKING 0x0 ;  /* 0x0000000000007b1d */ /* 0x000fec0000010000 */
.L_x_0:
[----:B------:R-:W0:Y:S01]  /*1850*/  LDC.64 R2, c[0x0][0x390] ;  /* 0x0000e400ff027b82 */ /* 0x000e220000000a00 */
[----:B------:R-:W-:-:S04]  /*1860*/  IMAD R5, R6, R5, R4 ;  /* 0x0000000506057224 */ /* 0x000fc800078e0204 */
[----:B0-----:R-:W-:-:S05]  /*1870*/  IMAD.WIDE R2, R5, 0x4, R2 ;  /* 0x0000000405027825 */ /* 0x001fca00078e0202 */
[----:B------:R-:W-:Y:S01]  /*1880*/  STG.E desc[UR8][R2.64], R31 ;  /* 0x0000001f02007986 */ /* 0x000fe2000c101908 */
[----:B------:R-:W-:Y:S05]  /*1890*/  EXIT ;  /* 0x000000000000794d */ /* 0x000fea0003800000 */
.L_x_4:
[----:B------:R-:W-:-:S00]  /*18a0*/  BRA `(.L_x_4) ;  /* 0xfffffffc00fc7947 */ /* 0x000fc0000383ffff */
[----:B------:R-:W-:-:S00]  /*18b0*/  NOP ;  /* 0x0000000000007918 */ /* 0x000fc00000000000 */
        /* <DEDUP_REMOVED lines=12> */
.L_x_10:


//--------------------- .text._Z14matrixMulNaivePfS_S_i --------------------------
	.section	.text._Z14matrixMulNaivePfS_S_i,"ax",@progbits
	.align	128
        .global         _Z14matrixMulNaivePfS_S_i
        .type           _Z14matrixMulNaivePfS_S_i,@function
        .size           _Z14matrixMulNaivePfS_S_i,(.L_x_11 - _Z14matrixMulNaivePfS_S_i)
        .other          _Z14matrixMulNaivePfS_S_i,@"STO_CUDA_ENTRY STV_DEFAULT"
_Z14matrixMulNaivePfS_S_i:
.text._Z14matrixMulNaivePfS_S_i:
[----:B------:R-:W-:Y:S01]  /*0000*/  LDC R1, c[0x0][0x37c] ;  /* 0x0000df00ff017b82 */ /* 0x000fe20000000800 */
[----:B------:R-:W0:Y:S01]  /*0010*/  S2R R3, SR_TID.Y ;  /* 0x0000000000037919 */ /* 0x000e220000002200 */
[----:B------:R-:W1:Y:S06]  /*0020*/  LDCU UR18, c[0x0][0x398] ;  /* 0x00007300ff1277ac */ /* 0x000e6c0008000800 */
[----:B------:R-:W0:Y:S01]  /*0030*/  LDC R0, c[0x0][0x364] ;  /* 0x0000d900ff007b82 */ /* 0x000e220000000800 */
[----:B------:R-:W-:Y:S01]  /*0040*/  HFMA2 R12, -RZ, RZ, 0, 0 ;  /* 0x00000000ff0c7431 */ /* 0x000fe200000001ff */
[----:B------:R-:W2:Y:S01]  /*0050*/  S2R R2, SR_TID.X ;  /* 0x0000000000027919 */ /* 0x000ea20000002100 */
[----:B------:R-:W3:Y:S05]  /*0060*/  LDCU.64 UR16, c[0x0][0x358] ;  /* 0x00006b00ff1077ac */ /* 0x000eea0008000a00 */
[----:B------:R-:W0:Y:S08]  /*0070*/  S2UR UR4, SR_CTAID.Y ;  /* 0x00000000000479c3 */ /* 0x000e300000002600 */
[----:B------:R-:W2:Y:S01]  /*0080*/  S2UR UR5, SR_CTAID.X ;  /* 0x00000000000579c3 */ /* 0x000ea20000002500 */
[----:B-1----:R-:W-:-:S07]  /*0090*/  UISETP.GE.AND UP0, UPT, UR18, 0x1, UPT ;  /* 0x000000011200788c */ /* 0x002fce000bf06270 */
[----:B------:R-:W2:Y:S01]  /*00a0*/  LDC R13, c[0x0][0x360] ;  /* 0x0000d800ff0d7b82 */ /* 0x000ea20000000800 */
[----:B0-----:R-:W-:Y:S02]  /*00b0*/  IMAD R0, R0, UR4, R3 ;  /* 0x0000000400007c24 */ /* 0x001fe4000f8e0203 */
[----:B--2---:R-:W-:Y:S01]  /*00c0*/  IMAD R13, R13, UR5, R2 ;  /* 0x000000050d0d7c24 */ /* 0x004fe2000f8e0202 */
[----:B---3--:R-:W-:Y:S06]  /*00d0*/  BRA.U !UP0, `(.L_x_5) ;  /* 0x0000000908647547 */ /* 0x008fec000b800000 */
[----:B------:R-:W-:Y:S02]  /*00e0*/  UISETP.GE.U32.AND UP1, UPT, UR18, 0x8, UPT ;  /* 0x000000081200788c */ /* 0x000fe4000bf26070 */
[----:B------:R-:W-:Y:S01]  /*00f0*/  IMAD R5, R0, UR18, RZ ;  /* 0x0000001200057c24 */ /* 0x000fe2000f8e02ff */
[----:B------:R-:W-:Y:S01]  /*0100*/  ULOP3.LUT UR19, UR18, 0x7, URZ, 0xc0, !UPT ;  /* 0x0000000712137892 */ /* 0x000fe2000f8ec0ff */
[----:B------:R-:W-:Y:S01]  /*0110*/  MOV R12, RZ ;  /* 0x000000ff000c7202 */ /* 0x000fe20000000f00 */
[----:B------:R-:W-:Y:S02]  /*0120*/  UMOV UR4, URZ ;  /* 0x000000ff00047c82 */ /* 0x000fe40008000000 */
[----:B------:R-:W-:Y:S02]  /*0130*/  UISETP.NE.AND UP0, UPT, UR19, URZ, UPT ;  /* 0x000000ff1300728c */ /* 0x000fe4000bf05270 */
[----:B------:R-:W-:Y:S09]  /*0140*/  BRA.U !UP1, `(.L_x_6) ;  /* 0x0000000509087547 */ /* 0x000ff2000b800000 */
[----:B------:R-:W0:Y:S01]  /*0150*/  LDCU.128 UR20, c[0x0][0x380] ;  /* 0x00007000ff1477ac */ /* 0x000e220008000c00 */
[----:B------:R-:W-:Y:S02]  /*0160*/  MOV R12, RZ ;  /* 0x000000ff000c7202 */ /* 0x000fe40000000f00 */
[----:B------:R-:W-:Y:S01]  /*0170*/  MOV R14, R13 ;  /* 0x0000000d000e7202 */ /* 0x000fe20000000f00 */
[----:B------:R-:W-:-:S04]  /*0180*/  ULOP3.LUT UR4, UR18, 0x7ffffff8, URZ, 0xc0, !UPT ;  /* 0x7ffffff812047892 */ /* 0x000fc8000f8ec0ff */
[----:B------:R-:W-:Y:S01]  /*0190*/  UIADD3 UR5, UPT, UPT, -UR4, URZ, URZ ;  /* 0x000000ff04057290 */ /* 0x000fe2000fffe1ff */
[----:B0-----:R-:W-:Y:S01]  /*01a0*/  MOV R2, UR20 ;  /* 0x0000001400027c02 */ /* 0x001fe20008000f00 */
[----:B------:R-:W-:Y:S01]  /*01b0*/  UIMAD.WIDE.U32 UR6, UR18, 0xc, UR22 ;  /* 0x0000000c120678a5 */ /* 0x000fe2000f8e0016 */
[----:B------:R-:W-:Y:S01]  /*01c0*/  MOV R3, UR21 ;  /* 0x0000001500037c02 */ /* 0x000fe20008000f00 */
[----:B------:R-:W-:Y:S02]  /*01d0*/  UIMAD.WIDE.U32 UR8, UR18, 0x10, UR22 ;  /* 0x00000010120878a5 */ /* 0x000fe4000f8e0016 */
[----:B------:R-:W-:Y:S01]  /*01e0*/  UIMAD.WIDE.U32 UR10, UR18, 0x14, UR22 ;  /* 0x00000014120a78a5 */ /* 0x000fe2000f8e0016 */
[----:B------:R-:W-:Y:S01]  /*01f0*/  IMAD.WIDE.U32 R2, R5, 0x4, R2 ;  /* 0x0000000405027825 */ /* 0x000fe200078e0002 */
[----:B------:R-:W-:Y:S02]  /*0200*/  UIMAD.WIDE.U32 UR12, UR18, 0x18, UR22 ;  /* 0x00000018120c78a5 */ /* 0x000fe4000f8e0016 */
[----:B------:R-:W-:Y:S01]  /*0210*/  UIMAD.WIDE.U32 UR14, UR18, 0x1c, UR22 ;  /* 0x0000001c120e78a5 */ /* 0x000fe2000f8e0016 */
[----:B------:R-:W-:-:S04]  /*0220*/  IADD3 R2, P0, PT, R2, 0x10, RZ ;  /* 0x0000001002027810 */ /* 0x000fc80007f1e0ff */
[----:B------:R-:W-:-:S09]  /*0230*/  IADD3.X R3, PT, PT, RZ, R3, RZ, P0, !PT ;  /* 0x00000003ff037210 */ /* 0x000fd200007fe4ff */
.L_x_7:
[----:B------:R-:W-:Y:S01]  /*0240*/  HFMA2 R23, -RZ, RZ, 0, 2.384185791015625e-07 ;  /* 0x00000004ff177431 */ /* 0x000fe200000001ff */
[----:B------:R-:W-:Y:S01]  /*0250*/  UIMAD.WIDE.U32 UR24, UR18, 0x4, UR22 ;  /* 0x00000004121878a5 */ /* 0x000fe2000f8e0016 */
[----:B------:R-:W2:Y:S01]  /*0260*/  LDG.E R21, desc[UR16][R2.64+-0x10] ;  /* 0xfffff01002157981 */ /* 0x000ea2000c1e1900 */
[----:B------:R-:W-:Y:S01]  /*0270*/  UIMAD.WIDE.U32 UR20, UR18, 0x8, UR22 ;  /* 0x00000008121478a5 */ /* 0x000fe2000f8e0016 */
[----:B------:R-:W-:Y:S02]  /*0280*/  IMAD.MOV.U32 R11, RZ, RZ, 0x4 ;  /* 0x00000004ff0b7424 */ /* 0x000fe400078e00ff */
[----:B------:R-:W-:Y:S01]  /*0290*/  HFMA2 R7, -RZ, RZ, 0, 2.384185791015625e-07 ;  /* 0x00000004ff077431 */ /* 0x000fe200000001ff */
[----:B------:R-:W3:Y:S01]  /*02a0*/  LDG.E R19, desc[UR16][R2.64+-0xc] ;  /* 0xfffff41002137981 */ /* 0x000ee2000c1e1900 */
[----:B------:R-:W-:Y:S02]  /*02b0*/  MOV R8, UR24 ;  /* 0x0000001800087c02 */ /* 0x000fe40008000f00 */
[----:B------:R-:W-:Y:S01]  /*02c0*/  MOV R9, UR25 ;  /* 0x0000001900097c02 */ /* 0x000fe20008000f00 */
[C---:B------:R-:W-:Y:S01]  /*02d0*/  IMAD.WIDE R22, R14.reuse, R23, UR22 ;  /* 0x000000160e167e25 */ /* 0x040fe2000f8e0217 */
[----:B------:R-:W-:Y:S01]  /*02e0*/  MOV R24, UR20 ;  /* 0x0000001400187c02 */ /* 0x000fe20008000f00 */
[----:B------:R-:W4:Y:S01]  /*02f0*/  LDG.E R17, desc[UR16][R2.64+-0x8] ;  /* 0xfffff81002117981 */ /* 0x000f22000c1e1900 */
[----:B------:R-:W-:Y:S01]  /*0300*/  MOV R25, UR21 ;  /* 0x0000001500197c02 */ /* 0x000fe20008000f00 */
[----:B------:R-:W-:-:S02]  /*0310*/  IMAD.WIDE R8, R14, 0x4, R8 ;  /* 0x000000040e087825 */ /* 0x000fc400078e0208 */
[----:B------:R-:W2:Y:S02]  /*0320*/  LDG.E R22, desc[UR16][R22.64] ;  /* 0x0000001016167981 */ /* 0x000ea4000c1e1900 */
[C---:B------:R-:W-:Y:S01]  /*0330*/  IMAD.WIDE R24, R14.reuse, 0x4, R24 ;  /* 0x000000040e187825 */ /* 0x040fe200078e0218 */
[----:B------:R-:W-:Y:S01]  /*0340*/  MOV R5, 0x4 ;  /* 0x0000000400057802 */ /* 0x000fe20000000f00 */
[----:B------:R0:W3:Y:S02]  /*0350*/  LDG.E R20, desc[UR16][R8.64] ;  /* 0x0000001008147981 */ /* 0x0000e4000c1e1900 */
[C---:B------:R-:W-:Y:S02]  /*0360*/  IMAD.WIDE R10, R14.reuse, R11, UR6 ;  /* 0x000000060e0a7e25 */ /* 0x040fe4000f8e020b */
[----:B------:R-:W4:Y:S02]  /*0370*/  LDG.E R18, desc[UR16][R24.64] ;  /* 0x0000001018127981 */ /* 0x000f24000c1e1900 */
[----:B------:R-:W-:-:S04]  /*0380*/  IMAD.WIDE R4, R14, R5, UR8 ;  /* 0x000000080e047e25 */ /* 0x000fc8000f8e0205 */
[----:B------:R-:W-:Y:S01]  /*0390*/  HFMA2 R27, -RZ, RZ, 0, 2.384185791015625e-07 ;  /* 0x00000004ff1b7431 */ /* 0x000fe200000001ff */
[----:B------:R1:W5:Y:S01]  /*03a0*/  LDG.E R16, desc[UR16][R10.64] ;  /* 0x000000100a107981 */ /* 0x000362000c1e1900 */
[----:B0-----:R-:W-:-:S03]  /*03b0*/  MOV R9, 0x4 ;  /* 0x0000000400097802 */ /* 0x001fc60000000f00 */
[----:B------:R-:W5:Y:S01]  /*03c0*/  LDG.E R15, desc[UR16][R2.64+-0x4] ;  /* 0xfffffc10020f7981 */ /* 0x000f62000c1e1900 */
[----:B------:R-:W-:-:S03]  /*03d0*/  IMAD.WIDE R6, R14, R7, UR10 ;  /* 0x0000000a0e067e25 */ /* 0x000fc6000f8e0207 */
[----:B------:R0:W5:Y:S01]  /*03e0*/  LDG.E R4, desc[UR16][R4.64] ;  /* 0x0000001004047981 */ /* 0x000162000c1e1900 */
[----:B------:R-:W-:-:S03]  /*03f0*/  IMAD.WIDE R8, R14, R9, UR12 ;  /* 0x0000000c0e087e25 */ /* 0x000fc6000f8e0209 */
[----:B------:R-:W5:Y:S01]  /*0400*/  LDG.E R23, desc[UR16][R2.64] ;  /* 0x0000001002177981 */ /* 0x000f62000c1e1900 */
[----:B-1----:R-:W-:-:S03]  /*0410*/  IMAD.WIDE R10, R14, R27, UR14 ;  /* 0x0000000e0e0a7e25 */ /* 0x002fc6000f8e021b */
[----:B------:R-:W5:Y:S04]  /*0420*/  LDG.E R7, desc[UR16][R6.64] ;  /* 0x0000001006077981 */ /* 0x000f68000c1e1900 */
[----:B------:R-:W5:Y:S04]  /*0430*/  LDG.E R24, desc[UR16][R2.64+0x4] ;  /* 0x0000041002187981 */ /* 0x000f68000c1e1900 */
[----:B------:R-:W5:Y:S04]  /*0440*/  LDG.E R8, desc[UR16][R8.64] ;  /* 0x0000001008087981 */ /* 0x000f68000c1e1900 */
[----:B------:R-:W5:Y:S04]  /*0450*/  LDG.E R25, desc[UR16][R2.64+0x8] ;  /* 0x0000081002197981 */ /* 0x000f68000c1e1900 */
[----:B------:R-:W5:Y:S04]  /*0460*/  LDG.E R10, desc[UR16][R10.64] ;  /* 0x000000100a0a7981 */ /* 0x000f68000c1e1900 */
[----:B------:R1:W5:Y:S01]  /*0470*/  LDG.E R27, desc[UR16][R2.64+0xc] ;  /* 0x00000c10021b7981 */ /* 0x000362000c1e1900 */
[----:B------:R-:W-:-:S04]  /*0480*/  UIADD3 UR5, UPT, UPT, UR5, 0x8, URZ ;  /* 0x0000000805057890 */ /* 0x000fc8000fffe0ff */
[----:B------:R-:W-:Y:S01]  /*0490*/  UISETP.NE.AND UP1, UPT, UR5, URZ, UPT ;  /* 0x000000ff0500728c */ /* 0x000fe2000bf25270 */
[----:B0-----:R-:W-:Y:S02]  /*04a0*/  MOV R5, UR18 ;  /* 0x0000001200057c02 */ /* 0x001fe40008000f00 */
[----:B-1----:R-:W-:Y:S02]  /*04b0*/  IADD3 R2, P0, PT, R2, 0x20, RZ ;  /* 0x0000002002027810 */ /* 0x002fe40007f1e0ff */
[----:B------:R-:W-:Y:S02]  /*04c0*/  LEA R14, R5, R14, 0x3 ;  /* 0x0000000e050e7211 */ /* 0x000fe400078e18ff */
[----:B------:R-:W-:Y:S01]  /*04d0*/  IADD3.X R3, PT, PT, RZ, R3, RZ, P0, !PT ;  /* 0x00000003ff037210 */ /* 0x000fe200007fe4ff */
[----:B--2---:R-:W-:-:S04]  /*04e0*/  FFMA R22, R21, R22, R12 ;  /* 0x0000001615167223 */ /* 0x004fc8000000000c */
[----:B---3--:R-:W-:-:S04]  /*04f0*/  FFMA R20, R19, R20, R22 ;  /* 0x0000001413147223 */ /* 0x008fc80000000016 */
[----:B----4-:R-:W-:-:S04]  /*0500*/  FFMA R18, R17, R18, R20 ;  /* 0x0000001211127223 */ /* 0x010fc80000000014 */
[----:B-----5:R-:W-:-:S04]  /*0510*/  FFMA R16, R15, R16, R18 ;  /* 0x000000100f107223 */ /* 0x020fc80000000012 */
[----:B------:R-:W-:-:S04]  /*0520*/  FFMA R23, R23, R4, R16 ;  /* 0x0000000417177223 */ /* 0x000fc80000000010 */
[----:B------:R-:W-:-:S04]  /*0530*/  FFMA R24, R24, R7, R23 ;  /* 0x0000000718187223 */ /* 0x000fc80000000017 */
[----:B------:R-:W-:-:S04]  /*0540*/  FFMA R8, R25, R8, R24 ;  /* 0x0000000819087223 */ /* 0x000fc80000000018 */
[----:B------:R-:W-:Y:S01]  /*0550*/  FFMA R12, R27, R10, R8 ;  /* 0x0000000a1b0c7223 */ /* 0x000fe20000000008 */
[----:B------:R-:W-:Y:S06]  /*0560*/  BRA.U UP1, `(.L_x_7) ;  /* 0xfffffffd01347547 */ /* 0x000fec000b83ffff */
.L_x_6:
[----:B------:R-:W-:Y:S05]  /*0570*/  BRA.U !UP0, `(.L_x_5) ;  /* 0x00000005083c7547 */ /* 0x000fea000b800000 */
[----:B------:R-:W-:Y:S01]  /*0580*/  UISETP.GE.U32.AND UP0, UPT, UR19, 0x4, UPT ;  /* 0x000000041300788c */ /* 0x000fe2000bf06070 */
[----:B------:R-:W-:Y:S01]  /*0590*/  IMAD R2, R0, UR18, RZ ;  /* 0x0000001200027c24 */ /* 0x000fe2000f8e02ff */
[----:B------:R-:W-:-:S04]  /*05a0*/  ULOP3.LUT UR5, UR18, 0x3, URZ, 0xc0, !UPT ;  /* 0x0000000312057892 */ /* 0x000fc8000f8ec0ff */
[----:B------:R-:W-:-:S03]  /*05b0*/  UISETP.NE.AND UP1, UPT, UR5, URZ, UPT ;  /* 0x000000ff0500728c */ /* 0x000fc6000bf25270 */
[----:B------:R-:W-:Y:S08]  /*05c0*/  BRA.U !UP0, `(.L_x_8) ;  /* 0x00000001087c7547 */ /* 0x000ff0000b800000 */
[----:B------:R-:W0:Y:S01]  /*05d0*/  LDC.64 R6, c[0x0][0x388] ;  /* 0x0000e200ff067b82 */ /* 0x000e220000000a00 */
[----:B------:R-:W1:Y:S01]  /*05e0*/  LDCU.64 UR6, c[0x0][0x380] ;  /* 0x00007000ff0677ac */ /* 0x000e620008000a00 */
[----:B------:R-:W-:Y:S01]  /*05f0*/  MOV R4, UR4 ;  /* 0x0000000400047c02 */ /* 0x000fe20008000f00 */
[C---:B------:R-:W-:Y:S01]  /*0600*/  VIADD R3, R2.reuse, UR4 ;  /* 0x0000000402037c36 */ /* 0x040fe20008000000 */
[----:B------:R-:W-:Y:S02]  /*0610*/  MOV R11, UR18 ;  /* 0x00000012000b7c02 */ /* 0x000fe40008000f00 */
[----:B------:R-:W-:Y:S01]  /*0620*/  IADD3 R14, P0, PT, R2, UR4, RZ ;  /* 0x00000004020e7c10 */ /* 0x000fe2000ff1e0ff */
[----:B------:R-:W-:Y:S01]  /*0630*/  IMAD R5, R4, UR18, R13 ;  /* 0x0000001204057c24 */ /* 0x000fe2000f8e020d */
[----:B------:R-:W2:Y:S01]  /*0640*/  LDC.64 R8, c[0x0][0x380] ;  /* 0x0000e000ff087b82 */ /* 0x000ea20000000a00 */
[----:B------:R-:W-:Y:S02]  /*0650*/  MOV R15, UR18 ;  /* 0x00000012000f7c02 */ /* 0x000fe40008000f00 */
[----:B------:R-:W-:Y:S01]  /*0660*/  MOV R17, UR18 ;  /* 0x0000001200117c02 */ /* 0x000fe20008000f00 */
[----:B0-----:R-:W-:-:S04]  /*0670*/  IMAD.WIDE R6, R5, 0x4, R6 ;  /* 0x0000000405067825 */ /* 0x001fc800078e0206 */
[----:B------:R-:W-:Y:S02]  /*0680*/  IMAD.WIDE.U32 R10, R11, 0x4, R6 ;  /* 0x000000040b0a7825 */ /* 0x000fe400078e0006 */
[----:B------:R-:W3:Y:S02]  /*0690*/  LDG.E R6, desc[UR16][R6.64] ;  /* 0x0000001006067981 */ /* 0x000ee4000c1e1900 */
[----:B--2---:R-:W-:Y:S01]  /*06a0*/  IMAD.WIDE.U32 R8, R3, 0x4, R8 ;  /* 0x0000000403087825 */ /* 0x004fe200078e0008 */
[----:B------:R-:W-:Y:S02]  /*06b0*/  IADD3.X R3, PT, PT, RZ, RZ, RZ, P0, !PT ;  /* 0x000000ffff037210 */ /* 0x000fe400007fe4ff */
[----:B-1----:R-:W-:-:S03]  /*06c0*/  LEA R4, P0, R14, UR6, 0x2 ;  /* 0x000000060e047c11 */ /* 0x002fc6000f8010ff */
[----:B------:R-:W3:Y:S01]  /*06d0*/  LDG.E R9, desc[UR16][R8.64] ;  /* 0x0000001008097981 */ /* 0x000ee2000c1e1900 */
[----:B------:R-:W-:Y:S01]  /*06e0*/  LEA.HI.X R5, R14, UR7, R3, 0x2, P0 ;  /* 0x000000070e057c11 */ /* 0x000fe200080f1403 */
[----:B------:R-:W-:Y:S02]  /*06f0*/  IMAD.WIDE.U32 R14, R15, 0x4, R10 ;  /* 0x000000040f0e7825 */ /* 0x000fe400078e000a */
[----:B------:R-:W2:Y:S04]  /*0700*/  LDG.E R3, desc[UR16][R10.64] ;  /* 0x000000100a037981 */ /* 0x000ea8000c1e1900 */
[----:B------:R-:W2:Y:S01]  /*0710*/  LDG.E R18, desc[UR16][R4.64+0x4] ;  /* 0x0000041004127981 */ /* 0x000ea2000c1e1900 */
[----:B------:R-:W-:-:S03]  /*0720*/  IMAD.WIDE.U32 R16, R17, 0x4, R14 ;  /* 0x0000000411107825 */ /* 0x000fc600078e000e */
[----:B------:R-:W4:Y:S04]  /*0730*/  LDG.E R19, desc[UR16][R14.64] ;  /* 0x000000100e137981 */ /* 0x000f28000c1e1900 */
[----:B------:R-:W4:Y:S04]  /*0740*/  LDG.E R20, desc[UR16][R4.64+0x8] ;  /* 0x0000081004147981 */ /* 0x000f28000c1e1900 */
[----:B------:R-:W5:Y:S04]  /*0750*/  LDG.E R22, desc[UR16][R4.64+0xc] ;  /* 0x00000c1004167981 */ /* 0x000f68000c1e1900 */
[----:B------:R-:W5:Y:S01]  /*0760*/  LDG.E R16, desc[UR16][R16.64] ;  /* 0x0000001010107981 */ /* 0x000f62000c1e1900 */
[----:B------:R-:W-:Y:S01]  /*0770*/  UIADD3 UR4, UPT, UPT, UR4, 0x4, URZ ;  /* 0x0000000404047890 */ /* 0x000fe2000fffe0ff */
[----:B---3--:R-:W-:-:S04]  /*0780*/  FFMA R9, R9, R6, R12 ;  /* 0x0000000609097223 */ /* 0x008fc8000000000c */
[----:B--2---:R-:W-:-:S04]  /*0790*/  FFMA R3, R18, R3, R9 ;  /* 0x0000000312037223 */ /* 0x004fc80000000009 */
[----:B----4-:R-:W-:-:S04]  /*07a0*/  FFMA R3, R20, R19, R3 ;  /* 0x0000001314037223 */ /* 0x010fc80000000003 */
[----:B-----5:R-:W-:-:S07]  /*07b0*/  FFMA R12, R22, R16, R3 ;  /* 0x00000010160c7223 */ /* 0x020fce0000000003 */
.L_x_8:
[----:B------:R-:W-:Y:S05]  /*07c0*/  BRA.U !UP1, `(.L_x_5) ;  /* 0x0000000109a87547 */ /* 0x000fea000b800000 */
[----:B------:R-:W-:Y:S01]  /*07d0*/  UISETP.NE.AND UP0, UPT, UR5, 0x1, UPT ;  /* 0x000000010500788c */ /* 0x000fe2000bf05270 */
[----:B------:R-:W-:Y:S01]  /*07e0*/  MOV R4, UR4 ;  /* 0x0000000400047c02 */ /* 0x000fe20008000f00 */
[----:B------:R-:W-:Y:S02]  /*07f0*/  ULOP3.LUT UR5, UR18, 0x1, URZ, 0xc0, !UPT ;  /* 0x0000000112057892 */ /* 0x000fe4000f8ec0ff */
[----:B------:R-:W-:Y:S02]  /*0800*/  MOV R17, UR18 ;  /* 0x0000001200117c02 */ /* 0x000fe40008000f00 */
[----:B------:R-:W-:Y:S01]  /*0810*/  UISETP.NE.U32.AND UP1, UPT, UR5, 0x1, UPT ;  /* 0x000000010500788c */ /* 0x000fe2000bf25070 */
[----:B------:R-:W-:-:S04]  /*0820*/  PLOP3.LUT P1, PT, PT, PT, UP0, 0x80, 0x8 ;  /* 0x000000000008781c */ /* 0x000fc80003f2f008 */
[----:B------:R-:W0:Y:S01]  /*0830*/  @UP0 LDCU.128 UR8, c[0x0][0x380] ;  /* 0x00007000ff0807ac */ /* 0x000e220008000c00 */
[----:B------:R-:W-:Y:S01]  /*0840*/  PLOP3.LUT P0, PT, PT, PT, UP1, 0x80, 0x8 ;  /* 0x000000000008781c */ /* 0x000fe20003f0f018 */
[----:B------:R-:W1:Y:S04]  /*0850*/  @UP0 LDCU.64 UR6, c[0x0][0x380] ;  /* 0x00007000ff0607ac */ /* 0x000e680008000a00 */
[----:B------:R-:W2:Y:S03]  /*0860*/  @!UP1 LDCU.128 UR12, c[0x0][0x380] ;  /* 0x00007000ff0c97ac */ /* 0x000ea60008000c00 */
[C---:B------:R-:W-:Y:S02]  /*0870*/  @P1 IADD3 R3, PT, PT, R2.reuse, UR4, RZ ;  /* 0x0000000402031c10 */ /* 0x040fe4000fffe0ff */
[----:B------:R-:W-:Y:S01]  /*0880*/  @P1 IADD3 R5, P2, PT, R2, UR4, RZ ;  /* 0x0000000402051c10 */ /* 0x000fe2000ff5e0ff */
[----:B------:R-:W-:-:S03]  /*0890*/  @UP0 UIADD3 UR4, UPT, UPT, UR4, 0x2, URZ ;  /* 0x0000000204040890 */ /* 0x000fc6000fffe0ff */
[----:B------:R-:W-:Y:S02]  /*08a0*/  @P1 IADD3.X R8, PT, PT, RZ, RZ, RZ, P2, !PT ;  /* 0x000000ffff081210 */ /* 0x000fe400017fe4ff */
[----:B0-----:R-:W-:Y:S01]  /*08b0*/  MOV R14, UR8 ;  /* 0x00000008000e7c02 */ /* 0x001fe20008000f00 */
[----:B------:R-:W-:Y:S01]  /*08c0*/  IMAD.U32 R6, RZ, RZ, UR10 ;  /* 0x0000000aff067e24 */ /* 0x000fe2000f8e00ff */
[----:B------:R-:W-:Y:S02]  /*08d0*/  MOV R15, UR9 ;  /* 0x00000009000f7c02 */ /* 0x000fe40008000f00 */
[----:B------:R-:W-:Y:S01]  /*08e0*/  MOV R7, UR11 ;  /* 0x0000000b00077c02 */ /* 0x000fe20008000f00 */
[----:B------:R-:W-:-:S04]  /*08f0*/  @P1 IMAD.WIDE.U32 R14, R3, 0x4, R14 ;  /* 0x00000004030e1825 */ /* 0x000fc800078e000e */
[----:B------:R-:W-:Y:S01]  /*0900*/  @P1 IMAD R3, R4, UR18, R13 ;  /* 0x0000001204031c24 */ /* 0x000fe2000f8e020d */
[----:B-1----:R-:W-:Y:S02]  /*0910*/  @P1 LEA R4, P2, R5, UR6, 0x2 ;  /* 0x0000000605041c11 */ /* 0x002fe4000f8410ff */
[----:B------:R-:W-:Y:S01]  /*0920*/  MOV R18, UR4 ;  /* 0x0000000400127c02 */ /* 0x000fe20008000f00 */
[----:B------:R-:W-:Y:S01]  /*0930*/  @P1 IMAD.WIDE R6, R3, 0x4, R6 ;  /* 0x0000000403061825 */ /* 0x000fe200078e0206 */
[----:B------:R-:W-:Y:S01]  /*0940*/  @P1 LEA.HI.X R5, R5, UR7, R8, 0x2, P2 ;  /* 0x0000000705051c11 */ /* 0x000fe200090f1408 */
[----:B------:R-:W3:Y:S01]  /*0950*/  @P1 LDG.E R3, desc[UR16][R14.64] ;  /* 0x000000100e031981 */ /* 0x000ee2000c1e1900 */
[----:B--2---:R-:W-:Y:S01]  /*0960*/  MOV R8, UR12 ;  /* 0x0000000c00087c02 */ /* 0x004fe20008000f00 */
[----:B------:R-:W-:Y:S01]  /*0970*/  @!P0 IMAD R21, R18, UR18, R13 ;  /* 0x0000001212158c24 */ /* 0x000fe2000f8e020d */
[----:B------:R-:W-:Y:S01]  /*0980*/  MOV R9, UR13 ;  /* 0x0000000d00097c02 */ /* 0x000fe20008000f00 */
[----:B------:R-:W-:Y:S01]  /*0990*/  @P1 IMAD.WIDE.U32 R16, R17, 0x4, R6 ;  /* 0x0000000411101825 */ /* 0x000fe200078e0006 */
[----:B------:R-:W-:Y:S01]  /*09a0*/  @!P0 IADD3 R19, PT, PT, R2, UR4, RZ ;  /* 0x0000000402138c10 */ /* 0x000fe2000fffe0ff */
[----:B------:R-:W3:Y:S01]  /*09b0*/  @P1 LDG.E R6, desc[UR16][R6.64] ;  /* 0x0000001006061981 */ /* 0x000ee2000c1e1900 */
[----:B------:R-:W-:-:S02]  /*09c0*/  MOV R10, UR14 ;  /* 0x0000000e000a7c02 */ /* 0x000fc40008000f00 */
[----:B------:R-:W-:Y:S01]  /*09d0*/  MOV R11, UR15 ;  /* 0x0000000f000b7c02 */ /* 0x000fe20008000f00 */
[----:B------:R-:W-:Y:S01]  /*09e0*/  @!P0 IMAD.WIDE.U32 R8, R19, 0x4, R8 ;  /* 0x0000000413088825 */ /* 0x000fe200078e0008 */
[----:B------:R-:W2:Y:S03]  /*09f0*/  @P1 LDG.E R16, desc[UR16][R16.64] ;  /* 0x0000001010101981 */ /* 0x000ea6000c1e1900 */
[----:B------:R-:W-:Y:S01]  /*0a00*/  @!P0 IMAD.WIDE R10, R21, 0x4, R10 ;  /* 0x00000004150a8825 */ /* 0x000fe200078e020a */
[----:B------:R-:W2:Y:S04]  /*0a10*/  @P1 LDG.E R4, desc[UR16][R4.64+0x4] ;  /* 0x0000041004041981 */ /* 0x000ea8000c1e1900 */
[----:B------:R-:W4:Y:S04]  /*0a20*/  @!P0 LDG.E R9, desc[UR16][R8.64] ;  /* 0x0000001008098981 */ /* 0x000f28000c1e1900 */
[----:B------:R-:W4:Y:S01]  /*0a30*/  @!P0 LDG.E R10, desc[UR16][R10.64] ;  /* 0x000000100a0a8981 */ /* 0x000f22000c1e1900 */
[----:B---3--:R-:W-:-:S04]  /*0a40*/  @P1 FFMA R3, R3, R6, R12 ;  /* 0x0000000603031223 */ /* 0x008fc8000000000c */
[----:B--2---:R-:W-:-:S04]  /*0a50*/  @P1 FFMA R12, R4, R16, R3 ;  /* 0x00000010040c1223 */ /* 0x004fc80000000003 */
[----:B----4-:R-:W-:-:S07]  /*0a60*/  @!P0 FFMA R12, R9, R10, R12 ;  /* 0x0000000a090c8223 */ /* 0x010fce000000000c */
.L_x_5:
[----:B------:R-:W0:Y:S01]  /*0a70*/  LDC.64 R2, c[0x0][0x390] ;  /* 0x0000e400ff027b82 */ /* 0x000e220000000a00 */
[----:B------:R-:W-:-:S04]  /*0a80*/  IMAD R13, R0, UR18, R13 ;  /* 0x00000012000d7c24 */ /* 0x000fc8000f8e020d */
[----:B0-----:R-:W-:-:S05]  /*0a90*/  IMAD.WIDE R2, R13, 0x4, R2 ;  /* 0x000000040d027825 */ /* 0x001fca00078e0202 */
[----:B------:R-:W-:Y:S01]  /*0aa0*/  STG.E desc[UR16][R2.64], R12 ;  /* 0x0000000c02007986 */ /* 0x000fe2000c101910 */
[----:B------:R-:W-:Y:S05]  /*0ab0*/  EXIT ;  /* 0x000000000000794d */ /* 0x000fea0003800000 */
.L_x_9:
        /* <DEDUP_REMOVED lines=12> */
.L_x_11:


//--------------------- .nv.shared._Z15matrixMulSharedPfS_S_i --------------------------
	.section	.nv.shared._Z15matrixMulSharedPfS_S_i,"aw",@nobits
	.sectionflags	@""
	.align	4
.nv.shared._Z15matrixMulSharedPfS_S_i:
	.zero		3072


//--------------------- .nv.shared.reserved.0     --------------------------
	.section	.nv.shared.reserved.0,"aw",@nobits
	.weak		__nv_reservedSMEM_offset_0_alias
	.size		__nv_reservedSMEM_offset_0_alias, 0, 64
	.other		__nv_reservedSMEM_offset_0_alias,@"STO_CUDA_RESERVED_SHARED STV_DEFAULT"
__nv_reservedSMEM_offset_0_alias:
	.zero		0
	.zero		64


//--------------------- .nv.constant0._Z15matrixMulSharedPfS_S_i --------------------------
	.section	.nv.constant0._Z15matrixMulSharedPfS_S_i,"a",@progbits
	.sectionflags	@""
	.align	4
.nv.constant0._Z15matrixMulSharedPfS_S_i:
	.zero		924


//--------------------- .nv.constant0._Z14matrixMulNaivePfS_S_i --------------------------
	.section	.nv.constant0._Z14matrixMulNaivePfS_S_i,"a",@progbits
	.sectionflags	@""
	.align	4
.nv.constant0._Z14matrixMulNaivePfS_S_i:
	.zero		924


//--------------------- SYMBOLS --------------------------

	.type		.nv.reservedSmem.offset0,@object
	.size		.nv.reservedSmem.offset0,0x4
	.type		.nv.reservedSmem.cap,@object
	.size		.nv.reservedSmem.cap,0x4
